def matmul_kernel(
    a_ptr,
    b_ptr,
    c_ptr,
    M,
    N,
    K,
    stride_am,
    stride_ak,
    stride_bk,
    stride_bn,
    stride_cm,
    stride_cn,
    BLOCK_M: tl.constexpr,
    BLOCK_N: tl.constexpr,
    BLOCK_K: tl.constexpr,
    GROUP_M: tl.constexpr,
):
    pid = tl.program_id(axis=0)
    num_pid_m = tl.cdiv(M, BLOCK_M)
    num_pid_n = tl.cdiv(N, BLOCK_N)
    num_pid_in_group = GROUP_M * num_pid_n
    group_id = pid // num_pid_in_group
    first_pid_m = group_id * GROUP_M
    group_size_m = min(num_pid_m - first_pid_m, GROUP_M)
    pid_m = first_pid_m + ((pid % num_pid_in_group) % group_size_m)
    pid_n = (pid % num_pid_in_group) // group_size_m

    offs_am = (pid_m * BLOCK_M + tl.arange(0, BLOCK_M)) % M
    offs_bn = (pid_n * BLOCK_N + tl.arange(0, BLOCK_N)) % N
    offs_k = tl.arange(0, BLOCK_K)
    a_ptrs = a_ptr + offs_am[:, None] * stride_am + offs_k[None, :] * stride_ak
    b_ptrs = b_ptr + offs_k[:, None] * stride_bk + offs_bn[None, :] * stride_bn

    acc = tl.zeros((BLOCK_M, BLOCK_N), dtype=tl.float32)
    for kk in range(0, tl.cdiv(K, BLOCK_K)):
        a = tl.load(a_ptrs, mask=offs_k[None, :] < K - kk * BLOCK_K, other=0.0)
        b = tl.load(b_ptrs, mask=offs_k[:, None] < K - kk * BLOCK_K, other=0.0)
        acc = tl.dot(a, b, acc)
        a_ptrs += BLOCK_K * stride_ak
        b_ptrs += BLOCK_K * stride_bk

    c = acc.to(c_ptr.dtype.element_ty)
    offs_cm = pid_m * BLOCK_M + tl.arange(0, BLOCK_M)
    offs_cn = pid_n * BLOCK_N + tl.arange(0, BLOCK_N)
    c_ptrs = c_ptr + offs_cm[:, None] * stride_cm + offs_cn[None, :] * stride_cn
    mask = (offs_cm[:, None] < M) & (offs_cn[None, :] < N)
    tl.store(c_ptrs, c, mask=mask)

# config = {"BLOCK_K": 16, "BLOCK_M": 128, "BLOCK_N": 32, "GROUP_M": 8, "arch": "sm_90", "dtype": "fp16", "num_ctas": 1, "num_stages": 3, "num_warps": 4}
# arch = sm_90


// ===== COMPILED SASS (sm_90a) =====

	.target	sm_90a

	.elftype	@"ET_EXEC"


//--------------------- .note.nv.tkinfo           --------------------------
	.section	.note.nv.tkinfo,"",@"SHT_NOTE"
	.sectionflags	@"SHF_NOTE_NV_TKINFO"
	.tkinfo
        /*0018*/ 	.word	0x00000002
        /*0030*/ 	.string	""
        /*0030*/ 	.string	"ptxas"
        /*0030*/ 	.string	"Cuda compilation tools, release 13.0, V13.0.88"
        /*0030*/ 	.string	"Build cuda_13.0.r13.0/compiler.36424714_0"
        /*0030*/ 	.string	"-v  -suppress-debug-info  -lineinfo  -arch sm_90a "



//--------------------- .note.nv.cuinfo           --------------------------
	.section	.note.nv.cuinfo,"",@"SHT_NOTE"
	.sectionflags	@"SHF_NOTE_NV_CUINFO"
        /*0018*/ 	.short	0x0002
        /*001a*/ 	.short	0x005a
        /*001c*/ 	.short	0x0082
	.zero		2


//--------------------- .nv.info                  --------------------------
	.section	.nv.info,"",@"SHT_CUDA_INFO"
	.align	4


	//----- nvinfo : EIATTR_REGCOUNT
	.align		4
        /*0000*/ 	.byte	0x04, 0x2f
        /*0002*/ 	.short	(.L_1 - .L_0)
	.align		4
.L_0:
        /*0004*/ 	.word	index@(matmul_kernel)
        /*0008*/ 	.word	0x00000060


	//----- nvinfo : EIATTR_FRAME_SIZE
	.align		4
.L_1:
        /*000c*/ 	.byte	0x04, 0x11
        /*000e*/ 	.short	(.L_3 - .L_2)
	.align		4
.L_2:
        /*0010*/ 	.word	index@(matmul_kernel)
        /*0014*/ 	.word	0x00000000


	//----- nvinfo : EIATTR_MIN_STACK_SIZE
	.align		4
.L_3:
        /*0018*/ 	.byte	0x04, 0x12
        /*001a*/ 	.short	(.L_5 - .L_4)
	.align		4
.L_4:
        /*001c*/ 	.word	index@(matmul_kernel)
        /*0020*/ 	.word	0x00000000
.L_5:


//--------------------- .nv.compat                --------------------------
	.section	.nv.compat,"",@"SHT_CUDA_COMPAT_INFO"
	.align	4
        /*0000*/ 	.byte	0x02, 0x09, 0x01, 0x00, 0x02, 0x02, 0x04, 0x00, 0x02, 0x05, 0x05, 0x00, 0x03, 0x07, 0x01, 0x01
        /*0010*/ 	.byte	0x02, 0x03, 0x00, 0x00, 0x02, 0x06, 0x01, 0x00, 0x04, 0x0b, 0x08, 0x00, 0x00, 0x00, 0x00, 0x00
        /*0020*/ 	.byte	0x00, 0x00, 0x00, 0x00


//--------------------- .nv.info.matmul_kernel    --------------------------
	.section	.nv.info.matmul_kernel,"",@"SHT_CUDA_INFO"
	.sectionflags	@""
	.align	4


	//----- nvinfo : EIATTR_CUDA_API_VERSION
	.align		4
        /*0000*/ 	.byte	0x04, 0x37
        /*0002*/ 	.short	(.L_7 - .L_6)
.L_6:
        /*0004*/ 	.word	0x00000082


	//----- nvinfo : EIATTR_KPARAM_INFO
	.align		4
.L_7:
        /*0008*/ 	.byte	0x04, 0x17
        /*000a*/ 	.short	(.L_9 - .L_8)
.L_8:
        /*000c*/ 	.word	0x00000000
        /*0010*/ 	.short	0x000d
        /*0012*/ 	.short	0x0048
        /*0014*/ 	.byte	0x00, 0xf4, 0x21, 0x00


	//----- nvinfo : EIATTR_KPARAM_INFO
	.align		4
.L_9:
        /*0018*/ 	.byte	0x04, 0x17
        /*001a*/ 	.short	(.L_11 - .L_10)
.L_10:
        /*001c*/ 	.word	0x00000000
        /*0020*/ 	.short	0x000c
        /*0022*/ 	.short	0x0040
        /*0024*/ 	.byte	0x00, 0xf4, 0x21, 0x00


	//----- nvinfo : EIATTR_KPARAM_INFO
	.align		4
.L_11:
        /*0028*/ 	.byte	0x04, 0x17
        /*002a*/ 	.short	(.L_13 - .L_12)
.L_12:
        /*002c*/ 	.word	0x00000000
        /*0030*/ 	.short	0x000b
        /*0032*/ 	.short	0x0038
        /*0034*/ 	.byte	0x00, 0xf0, 0x11, 0x00


	//----- nvinfo : EIATTR_KPARAM_INFO
	.align		4
.L_13:
        /*0038*/ 	.byte	0x04, 0x17
        /*003a*/ 	.short	(.L_15 - .L_14)
.L_14:
        /*003c*/ 	.word	0x00000000
        /*0040*/ 	.short	0x000a
        /*0042*/ 	.short	0x0034
        /*0044*/ 	.byte	0x00, 0xf0, 0x11, 0x00


	//----- nvinfo : EIATTR_KPARAM_INFO
	.align		4
.L_15:
        /*0048*/ 	.byte	0x04, 0x17
        /*004a*/ 	.short	(.L_17 - .L_16)
.L_16:
        /*004c*/ 	.word	0x00000000
        /*0050*/ 	.short	0x0009
        /*0052*/ 	.short	0x0030
        /*0054*/ 	.byte	0x00, 0xf0, 0x11, 0x00


	//----- nvinfo : EIATTR_KPARAM_INFO
	.align		4
.L_17:
        /*0058*/ 	.byte	0x04, 0x17
        /*005a*/ 	.short	(.L_19 - .L_18)
.L_18:
        /*005c*/ 	.word	0x00000000
        /*0060*/ 	.short	0x0008
        /*0062*/ 	.short	0x002c
        /*0064*/ 	.byte	0x00, 0xf0, 0x11, 0x00


	//----- nvinfo : EIATTR_KPARAM_INFO
	.align		4
.L_19:
        /*0068*/ 	.byte	0x04, 0x17
        /*006a*/ 	.short	(.L_21 - .L_20)
.L_20:
        /*006c*/ 	.word	0x00000000
        /*0070*/ 	.short	0x0007
        /*0072*/ 	.short	0x0028
        /*0074*/ 	.byte	0x00, 0xf0, 0x11, 0x00


	//----- nvinfo : EIATTR_KPARAM_INFO
	.align		4
.L_21:
        /*0078*/ 	.byte	0x04, 0x17
        /*007a*/ 	.short	(.L_23 - .L_22)
.L_22:
        /*007c*/ 	.word	0x00000000
        /*0080*/ 	.short	0x0006
        /*0082*/ 	.short	0x0024
        /*0084*/ 	.byte	0x00, 0xf0, 0x11, 0x00


	//----- nvinfo : EIATTR_KPARAM_INFO
	.align		4
.L_23:
        /*0088*/ 	.byte	0x04, 0x17
        /*008a*/ 	.short	(.L_25 - .L_24)
.L_24:
        /*008c*/ 	.word	0x00000000
        /*0090*/ 	.short	0x0005
        /*0092*/ 	.short	0x0020
        /*0094*/ 	.byte	0x00, 0xf0, 0x11, 0x00


	//----- nvinfo : EIATTR_KPARAM_INFO
	.align		4
.L_25:
        /*0098*/ 	.byte	0x04, 0x17
        /*009a*/ 	.short	(.L_27 - .L_26)
.L_26:
        /*009c*/ 	.word	0x00000000
        /*00a0*/ 	.short	0x0004
        /*00a2*/ 	.short	0x001c
        /*00a4*/ 	.byte	0x00, 0xf0, 0x11, 0x00


	//----- nvinfo : EIATTR_KPARAM_INFO
	.align		4
.L_27:
        /*00a8*/ 	.byte	0x04, 0x17
        /*00aa*/ 	.short	(.L_29 - .L_28)
.L_28:
        /*00ac*/ 	.word	0x00000000
        /*00b0*/ 	.short	0x0003
        /*00b2*/ 	.short	0x0018
        /*00b4*/ 	.byte	0x00, 0xf0, 0x11, 0x00


	//----- nvinfo : EIATTR_KPARAM_INFO
	.align		4
.L_29:
        /*00b8*/ 	.byte	0x04, 0x17
        /*00ba*/ 	.short	(.L_31 - .L_30)
.L_30:
        /*00bc*/ 	.word	0x00000000
        /*00c0*/ 	.short	0x0002
        /*00c2*/ 	.short	0x0010
        /*00c4*/ 	.byte	0x00, 0xf4, 0x21, 0x00


	//----- nvinfo : EIATTR_KPARAM_INFO
	.align		4
.L_31:
        /*00c8*/ 	.byte	0x04, 0x17
        /*00ca*/ 	.short	(.L_33 - .L_32)
.L_32:
        /*00cc*/ 	.word	0x00000000
        /*00d0*/ 	.short	0x0001
        /*00d2*/ 	.short	0x0008
        /*00d4*/ 	.byte	0x00, 0xf4, 0x21, 0x00


	//----- nvinfo : EIATTR_KPARAM_INFO
	.align		4
.L_33:
        /*00d8*/ 	.byte	0x04, 0x17
        /*00da*/ 	.short	(.L_35 - .L_34)
.L_34:
        /*00dc*/ 	.word	0x00000000
        /*00e0*/ 	.short	0x0000
        /*00e2*/ 	.short	0x0000
        /*00e4*/ 	.byte	0x00, 0xf4, 0x21, 0x00


	//----- nvinfo : EIATTR_SPARSE_MMA_MASK
	.align		4
.L_35:
        /*00e8*/ 	.byte	0x03, 0x50
        /*00ea*/ 	.short	0x0000


	//----- nvinfo : EIATTR_MAXREG_COUNT
	.align		4
        /*00ec*/ 	.byte	0x03, 0x1b
        /*00ee*/ 	.short	0x00ff


	//----- nvinfo : EIATTR_NUM_BARRIERS
	.align		4
        /*00f0*/ 	.byte	0x02, 0x4c
        /*00f2*/ 	.byte	0x01
	.zero		1


	//----- nvinfo : EIATTR_MERCURY_ISA_VERSION
	.align		4
        /*00f4*/ 	.byte	0x03, 0x5f
        /*00f6*/ 	.short	0x0101


	//----- nvinfo : EIATTR_EXIT_INSTR_OFFSETS
	.align		4
        /*00f8*/ 	.byte	0x04, 0x1c
        /*00fa*/ 	.short	(.L_37 - .L_36)


	//   ....[0]....
.L_36:
        /*00fc*/ 	.word	0x000026d0


	//   ....[1]....
        /*0100*/ 	.word	0x00002700


	//----- nvinfo : EIATTR_REQNTID
	.align		4
.L_37:
        /*0104*/ 	.byte	0x04, 0x10
        /*0106*/ 	.short	(.L_39 - .L_38)
.L_38:
        /*0108*/ 	.word	0x00000080
        /*010c*/ 	.word	0x00000001
        /*0110*/ 	.word	0x00000001


	//----- nvinfo : EIATTR_CBANK_PARAM_SIZE
	.align		4
.L_39:
        /*0114*/ 	.byte	0x03, 0x19
        /*0116*/ 	.short	0x0050


	//----- nvinfo : EIATTR_PARAM_CBANK
	.align		4
        /*0118*/ 	.byte	0x04, 0x0a
        /*011a*/ 	.short	(.L_41 - .L_40)
	.align		4
.L_40:
        /*011c*/ 	.word	index@(.nv.constant0.matmul_kernel)
        /*0120*/ 	.short	0x0210
        /*0122*/ 	.short	0x0050


	//----- nvinfo : EIATTR_SW_WAR
	.align		4
.L_41:
        /*0124*/ 	.byte	0x04, 0x36
        /*0126*/ 	.short	(.L_43 - .L_42)
.L_42:
        /*0128*/ 	.word	0x00000008
.L_43:


//--------------------- .nv.callgraph             --------------------------
	.section	.nv.callgraph,"",@"SHT_CUDA_CALLGRAPH"
	.align	4
	.sectionentsize	8
	.align		4
        /*0000*/ 	.word	0x00000000
	.align		4
        /*0004*/ 	.word	0xffffffff
	.align		4
        /*0008*/ 	.word	0x00000000
	.align		4
        /*000c*/ 	.word	0xfffffffe
	.align		4
        /*0010*/ 	.word	0x00000000
	.align		4
        /*0014*/ 	.word	0xfffffffd
	.align		4
        /*0018*/ 	.word	0x00000000
	.align		4
        /*001c*/ 	.word	0xfffffffc


//--------------------- .text.matmul_kernel       --------------------------
	.section	.text.matmul_kernel,"ax",@progbits
	.align	128
        .global         matmul_kernel
        .type           matmul_kernel,@function
        .size           matmul_kernel,(.L_x_3 - matmul_kernel)
        .other          matmul_kernel,@"STO_CUDA_ENTRY STV_DEFAULT"
matmul_kernel:
.text.matmul_kernel:
[----:B------:R-:W-:Y:S08]  /*0000*/  LDC R1, c[0x0][0x28] ;  /* 0x00000a00ff017b82 */ /* 0x000ff00000000800 */
[----:B------:R-:W0:Y:S01]  /*0010*/  LDC.64 R12, c[0x0][0x228] ;  /* 0x00008a00ff0c7b82 */ /* 0x000e220000000a00 */
[----:B------:R-:W1:Y:S01]  /*0020*/  S2R R5, SR_CTAID.X ;  /* 0x0000000000057919 */ /* 0x000e620000002500 */
[----:B------:R-:W-:Y:S01]  /*0030*/  UMOV UR4, 0x400 ;  /* 0x0000040000047882 */ /* 0x000fe20000000000 */
[----:B------:R-:W-:Y:S01]  /*0040*/  ULDC.64 UR12, c[0x0][0x208] ;  /* 0x00008200000c7ab9 */ /* 0x000fe20000000a00 */
[----:B------:R-:W-:-:S02]  /*0050*/  CS2R R24, SRZ ;  /* 0x0000000000187805 */ /* 0x000fc4000001ff00 */
[----:B------:R-:W-:Y:S02]  /*0060*/  CS2R R26, SRZ ;  /* 0x00000000001a7805 */ /* 0x000fe4000001ff00 */
[----:B------:R-:W-:Y:S02]  /*0070*/  CS2R R28, SRZ ;  /* 0x00000000001c7805 */ /* 0x000fe4000001ff00 */
[----:B------:R-:W-:Y:S01]  /*0080*/  CS2R R30, SRZ ;  /* 0x00000000001e7805 */ /* 0x000fe2000001ff00 */
[----:B------:R-:W2:Y:S01]  /*0090*/  S2UR UR6, SR_CgaCtaId ;  /* 0x00000000000679c3 */ /* 0x000ea20000008800 */
[----:B------:R-:W-:Y:S02]  /*00a0*/  CS2R R32, SRZ ;  /* 0x0000000000207805 */ /* 0x000fe4000001ff00 */
[----:B------:R-:W-:Y:S02]  /*00b0*/  CS2R R34, SRZ ;  /* 0x0000000000227805 */ /* 0x000fe4000001ff00 */
[----:B------:R-:W-:-:S02]  /*00c0*/  CS2R R36, SRZ ;  /* 0x0000000000247805 */ /* 0x000fc4000001ff00 */
[----:B------:R-:W-:Y:S01]  /*00d0*/  CS2R R38, SRZ ;  /* 0x0000000000267805 */ /* 0x000fe2000001ff00 */
[----:B0-----:R-:W-:-:S05]  /*00e0*/  VIADD R0, R13, 0x1f ;  /* 0x0000001f0d007836 */ /* 0x001fca0000000000 */
[----:B------:R-:W-:Y:S01]  /*00f0*/  SHF.R.S32.HI R3, RZ, 0x1f, R0 ;  /* 0x0000001fff037819 */ /* 0x000fe20000011400 */
[----:B--2---:R-:W-:-:S03]  /*0100*/  ULEA UR6, UR6, UR4, 0x18 ;  /* 0x0000000406067291 */ /* 0x004fc6000f8ec03f */
[----:B------:R-:W-:Y:S02]  /*0110*/  LEA.HI R3, R3, R0, RZ, 0x5 ;  /* 0x0000000003037211 */ /* 0x000fe400078f28ff */
[----:B-1----:R-:W-:Y:S02]  /*0120*/  IABS R8, R5 ;  /* 0x0000000500087213 */ /* 0x002fe40000000000 */
[----:B------:R-:W-:-:S05]  /*0130*/  SHF.R.S32.HI R3, RZ, 0x5, R3 ;  /* 0x00000005ff037819 */ /* 0x000fca0000011403 */
[----:B------:R-:W-:-:S05]  /*0140*/  IMAD.SHL.U32 R4, R3, 0x8, RZ ;  /* 0x0000000803047824 */ /* 0x000fca00078e00ff */
[-C--:B------:R-:W-:Y:S02]  /*0150*/  IABS R7, R4.reuse ;  /* 0x0000000400077213 */ /* 0x080fe40000000000 */
[----:B------:R-:W-:Y:S02]  /*0160*/  IABS R10, R4 ;  /* 0x00000004000a7213 */ /* 0x000fe40000000000 */
[----:B------:R-:W0:Y:S08]  /*0170*/  I2F.RP R0, R7 ;  /* 0x0000000700007306 */ /* 0x000e300000209400 */
[----:B0-----:R-:W0:Y:S02]  /*0180*/  MUFU.RCP R0, R0 ;  /* 0x0000000000007308 */ /* 0x001e240000001000 */
[----:B0-----:R-:W-:-:S02]  /*0190*/  VIADD R2, R0, 0xffffffe ;  /* 0x0ffffffe00027836 */ /* 0x001fc40000000000 */
[----:B------:R-:W-:-:S04]  /*01a0*/  IMAD.MOV R0, RZ, RZ, -R10 ;  /* 0x000000ffff007224 */ /* 0x000fc800078e0a0a */
[----:B------:R0:W1:Y:S02]  /*01b0*/  F2I.FTZ.U32.TRUNC.NTZ R3, R2 ;  /* 0x0000000200037305 */ /* 0x000064000021f000 */
[----:B0-----:R-:W-:Y:S02]  /*01c0*/  IMAD.MOV.U32 R2, RZ, RZ, RZ ;  /* 0x000000ffff027224 */ /* 0x001fe400078e00ff */
[----:B-1----:R-:W-:-:S04]  /*01d0*/  IMAD.MOV R6, RZ, RZ, -R3 ;  /* 0x000000ffff067224 */ /* 0x002fc800078e0a03 */
[----:B------:R-:W-:Y:S02]  /*01e0*/  IMAD R9, R6, R7, RZ ;  /* 0x0000000706097224 */ /* 0x000fe400078e02ff */
[----:B------:R-:W-:Y:S02]  /*01f0*/  IMAD.MOV.U32 R6, RZ, RZ, R8 ;  /* 0x000000ffff067224 */ /* 0x000fe400078e0008 */
[----:B------:R-:W-:-:S06]  /*0200*/  IMAD.HI.U32 R3, R3, R9, R2 ;  /* 0x0000000903037227 */ /* 0x000fcc00078e0002 */
[----:B------:R-:W-:-:S04]  /*0210*/  IMAD.HI.U32 R3, R3, R6, RZ ;  /* 0x0000000603037227 */ /* 0x000fc800078e00ff */
[----:B------:R-:W-:-:S05]  /*0220*/  IMAD R0, R3, R0, R6 ;  /* 0x0000000003007224 */ /* 0x000fca00078e0206 */
[----:B------:R-:W-:-:S13]  /*0230*/  ISETP.GT.U32.AND P1, PT, R7, R0, PT ;  /* 0x000000000700720c */ /* 0x000fda0003f24070 */
[----:B------:R-:W-:Y:S02]  /*0240*/  @!P1 IMAD.IADD R0, R0, 0x1, -R7 ;  /* 0x0000000100009824 */ /* 0x000fe400078e0a07 */
[----:B------:R-:W-:Y:S01]  /*0250*/  @!P1 VIADD R3, R3, 0x1 ;  /* 0x0000000103039836 */ /* 0x000fe20000000000 */
[----:B------:R-:W-:Y:S02]  /*0260*/  ISETP.NE.AND P1, PT, R4, RZ, PT ;  /* 0x000000ff0400720c */ /* 0x000fe40003f25270 */
[----:B------:R-:W-:Y:S02]  /*0270*/  ISETP.GE.U32.AND P0, PT, R0, R7, PT ;  /* 0x000000070000720c */ /* 0x000fe40003f06070 */
[----:B------:R-:W-:-:S04]  /*0280*/  LOP3.LUT R0, R5, R4, RZ, 0x3c, !PT ;  /* 0x0000000405007212 */ /* 0x000fc800078e3cff */
[----:B------:R-:W-:Y:S01]  /*0290*/  ISETP.GE.AND P2, PT, R0, RZ, PT ;  /* 0x000000ff0000720c */ /* 0x000fe20003f46270 */
[----:B------:R-:W-:-:S06]  /*02a0*/  VIADD R0, R12, 0x7f ;  /* 0x0000007f0c007836 */ /* 0x000fcc0000000000 */
[----:B------:R-:W-:-:S04]  /*02b0*/  @P0 VIADD R3, R3, 0x1 ;  /* 0x0000000103030836 */ /* 0x000fc80000000000 */
[----:B------:R-:W-:Y:S01]  /*02c0*/  IMAD.MOV.U32 R2, RZ, RZ, R3 ;  /* 0x000000ffff027224 */ /* 0x000fe200078e0003 */
[----:B------:R-:W-:-:S03]  /*02d0*/  SHF.R.S32.HI R3, RZ, 0x1f, R0 ;  /* 0x0000001fff037819 */ /* 0x000fc60000011400 */
[----:B------:R-:W-:Y:S01]  /*02e0*/  @!P2 IMAD.MOV R2, RZ, RZ, -R2 ;  /* 0x000000ffff02a224 */ /* 0x000fe200078e0a02 */
[----:B------:R-:W-:Y:S02]  /*02f0*/  @!P1 LOP3.LUT R2, RZ, R4, RZ, 0x33, !PT ;  /* 0x00000004ff029212 */ /* 0x000fe400078e33ff */
[----:B------:R-:W-:-:S03]  /*0300*/  LEA.HI R3, R3, R0, RZ, 0x7 ;  /* 0x0000000003037211 */ /* 0x000fc600078f38ff */
[----:B------:R-:W-:Y:S02]  /*0310*/  IMAD.SHL.U32 R6, R2, 0x8, RZ ;  /* 0x0000000802067824 */ /* 0x000fe400078e00ff */
[----:B------:R-:W-:-:S03]  /*0320*/  IMAD.MOV R2, RZ, RZ, -R2 ;  /* 0x000000ffff027224 */ /* 0x000fc600078e0a02 */
[----:B------:R-:W-:Y:S01]  /*0330*/  LEA.HI.SX32 R3, R3, -R6, 0x19 ;  /* 0x8000000603037211 */ /* 0x000fe200078fcaff */
[----:B------:R-:W-:-:S03]  /*0340*/  IMAD R8, R4, R2, R5 ;  /* 0x0000000204087224 */ /* 0x000fc600078e0205 */
[----:B------:R-:W-:-:S04]  /*0350*/  VIMNMX R11, R3, 0x8, PT ;  /* 0x00000008030b7848 */ /* 0x000fc80003fe0100 */
[-C--:B------:R-:W-:Y:S02]  /*0360*/  IABS R7, R11.reuse ;  /* 0x0000000b00077213 */ /* 0x080fe40000000000 */
[----:B------:R-:W-:Y:S02]  /*0370*/  IABS R4, R11 ;  /* 0x0000000b00047213 */ /* 0x000fe40000000000 */
[----:B------:R-:W0:Y:S08]  /*0380*/  I2F.RP R0, R7 ;  /* 0x0000000700007306 */ /* 0x000e300000209400 */
[----:B0-----:R-:W0:Y:S02]  /*0390*/  MUFU.RCP R0, R0 ;  /* 0x0000000000007308 */ /* 0x001e240000001000 */
[----:B0-----:R-:W-:-:S02]  /*03a0*/  VIADD R3, R0, 0xffffffe ;  /* 0x0ffffffe00037836 */ /* 0x001fc40000000000 */
[----:B------:R-:W-:Y:S02]  /*03b0*/  IMAD.MOV R0, RZ, RZ, -R4 ;  /* 0x000000ffff007224 */ /* 0x000fe400078e0a04 */
[----:B------:R-:W0:Y:S02]  /*03c0*/  LDC R4, c[0x0][0x230] ;  /* 0x00008c00ff047b82 */ /* 0x000e240000000800 */
[----:B------:R-:W1:Y:S02]  /*03d0*/  F2I.FTZ.U32.TRUNC.NTZ R3, R3 ;  /* 0x0000000300037305 */ /* 0x000e64000021f000 */
[----:B-1----:R-:W-:-:S04]  /*03e0*/  IMAD.MOV R9, RZ, RZ, -R3 ;  /* 0x000000ffff097224 */ /* 0x002fc800078e0a03 */
[----:B------:R-:W-:Y:S01]  /*03f0*/  IMAD.MOV.U32 R2, RZ, RZ, R9 ;  /* 0x000000ffff027224 */ /* 0x000fe200078e0009 */
[----:B------:R-:W-:-:S03]  /*0400*/  IABS R9, R8 ;  /* 0x0000000800097213 */ /* 0x000fc60000000000 */
[----:B------:R-:W-:Y:S02]  /*0410*/  IMAD R5, R2, R7, RZ ;  /* 0x0000000702057224 */ /* 0x000fe400078e02ff */
[----:B------:R-:W-:-:S04]  /*0420*/  IMAD.MOV.U32 R2, RZ, RZ, RZ ;  /* 0x000000ffff027224 */ /* 0x000fc800078e00ff */
        /* <DEDUP_REMOVED lines=8> */
[----:B------:R-:W-:Y:S01]  /*04b0*/  LOP3.LUT R0, R8, R11, RZ, 0x3c, !PT ;  /* 0x0000000b08007212 */ /* 0x000fe200078e3cff */
[----:B------:R-:W1:Y:S03]  /*04c0*/  S2R R7, SR_TID.X ;  /* 0x0000000000077919 */ /* 0x000e660000002100 */
[----:B------:R-:W-:-:S07]  /*04d0*/  ISETP.GE.AND P2, PT, R0, RZ, PT ;  /* 0x000000ff0000720c */ /* 0x000fce0003f46270 */
[----:B------:R-:W-:-:S06]  /*04e0*/  @P0 VIADD R2, R2, 0x1 ;  /* 0x0000000102020836 */ /* 0x000fcc0000000000 */
[----:B------:R-:W-:Y:S01]  /*04f0*/  @!P2 IMAD.MOV R2, RZ, RZ, -R2 ;  /* 0x000000ffff02a224 */ /* 0x000fe200078e0a02 */
[----:B------:R-:W-:-:S05]  /*0500*/  @!P1 LOP3.LUT R2, RZ, R11, RZ, 0x33, !PT ;  /* 0x0000000bff029212 */ /* 0x000fca00078e33ff */
[----:B------:R-:W-:-:S04]  /*0510*/  IMAD.MOV R0, RZ, RZ, -R2 ;  /* 0x000000ffff007224 */ /* 0x000fc800078e0a02 */
[----:B------:R-:W-:-:S04]  /*0520*/  IMAD R0, R11, R0, R8 ;  /* 0x000000000b007224 */ /* 0x000fc800078e0208 */
[----:B------:R-:W-:Y:S02]  /*0530*/  IMAD.IADD R3, R6, 0x1, R0 ;  /* 0x0000000106037824 */ /* 0x000fe400078e0200 */
[----:B0-----:R-:W-:Y:S01]  /*0540*/  VIADD R0, R4, 0xf ;  /* 0x0000000f04007836 */ /* 0x001fe20000000000 */
[C---:B-1----:R-:W-:Y:S01]  /*0550*/  LOP3.LUT R6, R7.reuse, 0x7f, RZ, 0xc0, !PT ;  /* 0x0000007f07067812 */ /* 0x042fe200078ec0ff */
[----:B------:R-:W-:Y:S01]  /*0560*/  IMAD.SHL.U32 R4, R2, 0x20, RZ ;  /* 0x0000002002047824 */ /* 0x000fe200078e00ff */
[----:B------:R-:W-:Y:S02]  /*0570*/  LOP3.LUT R5, R7, 0xf, RZ, 0xc0, !PT ;  /* 0x0000000f07057812 */ /* 0x000fe400078ec0ff */
[----:B------:R-:W-:Y:S01]  /*0580*/  ISETP.GE.AND P0, PT, R0, 0x10, PT ;  /* 0x000000100000780c */ /* 0x000fe20003f06270 */
[----:B------:R-:W-:-:S12]  /*0590*/  IMAD R3, R3, 0x80, R6 ;  /* 0x0000008003037824 */ /* 0x000fd800078e0206 */
[----:B------:R-:W-:Y:S05]  /*05a0*/  @!P0 BRA `(.L_x_0) ;  /* 0x0000001000988947 */ /* 0x000fea0003800000 */
[----:B------:R-:W-:Y:S01]  /*05b0*/  IABS R22, R12 ;  /* 0x0000000c00167213 */ /* 0x000fe20000000000 */
[----:B------:R-:W0:Y:S01]  /*05c0*/  LDC R56, c[0x0][0x238] ;  /* 0x00008e00ff387b82 */ /* 0x000e220000000800 */
[----:B------:R-:W-:Y:S01]  /*05d0*/  IABS R19, R13 ;  /* 0x0000000d00137213 */ /* 0x000fe20000000000 */
[----:B------:R-:W-:Y:S01]  /*05e0*/  ULDC UR4, c[0x0][0x234] ;  /* 0x00008d0000047ab9 */ /* 0x000fe20000000800 */
[----:B------:R-:W1:Y:S01]  /*05f0*/  I2F.RP R14, R22 ;  /* 0x00000016000e7306 */ /* 0x000e620000209400 */
[----:B------:R-:W-:Y:S01]  /*0600*/  IABS R16, R3 ;  /* 0x0000000300107213 */ /* 0x000fe20000000000 */
[----:B------:R-:W-:Y:S01]  /*0610*/  ULDC.64 UR8, c[0x0][0x210] ;  /* 0x0000840000087ab9 */ /* 0x000fe20000000a00 */
[----:B------:R-:W-:Y:S01]  /*0620*/  ISETP.NE.AND P3, PT, R12, RZ, PT ;  /* 0x000000ff0c00720c */ /* 0x000fe20003f65270 */
[----:B------:R-:W-:Y:S01]  /*0630*/  ULDC UR10, c[0x0][0x230] ;  /* 0x00008c00000a7ab9 */ /* 0x000fe20000000800 */
[----:B------:R-:W-:Y:S01]  /*0640*/  ULDC UR7, c[0x0][0x240] ;  /* 0x0000900000077ab9 */ /* 0x000fe20000000800 */
[----:B------:R-:W-:-:S02]  /*0650*/  CS2R R40, SRZ ;  /* 0x0000000000287805 */ /* 0x000fc4000001ff00 */
[----:B------:R-:W-:Y:S01]  /*0660*/  CS2R R42, SRZ ;  /* 0x00000000002a7805 */ /* 0x000fe2000001ff00 */
[----:B------:R-:W2:Y:S01]  /*0670*/  I2F.RP R2, R19 ;  /* 0x0000001300027306 */ /* 0x000ea20000209400 */
[----:B------:R-:W-:Y:S02]  /*0680*/  CS2R R44, SRZ ;  /* 0x00000000002c7805 */ /* 0x000fe4000001ff00 */
[----:B------:R-:W-:Y:S02]  /*0690*/  CS2R R46, SRZ ;  /* 0x00000000002e7805 */ /* 0x000fe4000001ff00 */
[----:B------:R-:W-:Y:S02]  /*06a0*/  CS2R R48, SRZ ;  /* 0x0000000000307805 */ /* 0x000fe4000001ff00 */
[----:B------:R-:W-:Y:S02]  /*06b0*/  CS2R R50, SRZ ;  /* 0x0000000000327805 */ /* 0x000fe4000001ff00 */
[----:B------:R-:W-:-:S02]  /*06c0*/  CS2R R52, SRZ ;  /* 0x0000000000347805 */ /* 0x000fc4000001ff00 */
[----:B------:R-:W-:Y:S02]  /*06d0*/  CS2R R54, SRZ ;  /* 0x0000000000367805 */ /* 0x000fe4000001ff00 */
[----:B------:R-:W-:Y:S01]  /*06e0*/  CS2R R26, SRZ ;  /* 0x00000000001a7805 */ /* 0x000fe2000001ff00 */
[----:B-1----:R-:W1:Y:S01]  /*06f0*/  MUFU.RCP R14, R14 ;  /* 0x0000000e000e7308 */ /* 0x002e620000001000 */
[----:B------:R-:W-:Y:S02]  /*0700*/  CS2R R28, SRZ ;  /* 0x00000000001c7805 */ /* 0x000fe4000001ff00 */
[----:B------:R-:W-:Y:S02]  /*0710*/  CS2R R30, SRZ ;  /* 0x00000000001e7805 */ /* 0x000fe4000001ff00 */
[----:B------:R-:W-:Y:S02]  /*0720*/  CS2R R32, SRZ ;  /* 0x0000000000207805 */ /* 0x000fe4000001ff00 */
[----:B------:R-:W-:-:S02]  /*0730*/  CS2R R34, SRZ ;  /* 0x0000000000227805 */ /* 0x000fc4000001ff00 */
[----:B------:R-:W-:Y:S02]  /*0740*/  CS2R R36, SRZ ;  /* 0x0000000000247805 */ /* 0x000fe4000001ff00 */
[----:B------:R-:W-:Y:S01]  /*0750*/  CS2R R38, SRZ ;  /* 0x0000000000267805 */ /* 0x000fe2000001ff00 */
[----:B------:R-:W-:Y:S01]  /*0760*/  UMOV UR19, 0xc0000010 ;  /* 0xc000001000137882 */ /* 0x000fe20000000000 */
[----:B--2---:R-:W2:Y:S01]  /*0770*/  MUFU.RCP R2, R2 ;  /* 0x0000000200027308 */ /* 0x004ea20000001000 */
[----:B-1----:R-:W-:-:S07]  /*0780*/  VIADD R10, R14, 0xffffffe ;  /* 0x0ffffffe0e0a7836 */ /* 0x002fce0000000000 */
[----:B------:R1:W3:Y:S01]  /*0790*/  F2I.FTZ.U32.TRUNC.NTZ R11, R10 ;  /* 0x0000000a000b7305 */ /* 0x0002e2000021f000 */
[----:B--2---:R-:W-:-:S07]  /*07a0*/  VIADD R8, R2, 0xffffffe ;  /* 0x0ffffffe02087836 */ /* 0x004fce0000000000 */
[----:B------:R2:W4:Y:S01]  /*07b0*/  F2I.FTZ.U32.TRUNC.NTZ R9, R8 ;  /* 0x0000000800097305 */ /* 0x000522000021f000 */
[----:B-1----:R-:W-:Y:S02]  /*07c0*/  IMAD.MOV.U32 R10, RZ, RZ, RZ ;  /* 0x000000ffff0a7224 */ /* 0x002fe400078e00ff */
[----:B---3--:R-:W-:Y:S02]  /*07d0*/  IMAD.MOV R15, RZ, RZ, -R11 ;  /* 0x000000ffff0f7224 */ /* 0x008fe400078e0a0b */
[----:B--2---:R-:W-:Y:S02]  /*07e0*/  IMAD.MOV.U32 R8, RZ, RZ, RZ ;  /* 0x000000ffff087224 */ /* 0x004fe400078e00ff */
[----:B------:R-:W-:-:S04]  /*07f0*/  IMAD R15, R15, R22, RZ ;  /* 0x000000160f0f7224 */ /* 0x000fc800078e02ff */
[----:B------:R-:W-:Y:S01]  /*0800*/  IMAD.HI.U32 R14, R11, R15, R10 ;  /* 0x0000000f0b0e7227 */ /* 0x000fe200078e000a */
[----:B------:R-:W-:-:S03]  /*0810*/  SHF.R.U32.HI R11, RZ, 0x4, R7 ;  /* 0x00000004ff0b7819 */ /* 0x000fc60000011607 */
[----:B------:R-:W-:Y:S01]  /*0820*/  IMAD.MOV.U32 R15, RZ, RZ, R16 ;  /* 0x000000ffff0f7224 */ /* 0x000fe200078e0010 */
[----:B------:R-:W-:Y:S01]  /*0830*/  SGXT.U32 R11, R11, 0x3 ;  /* 0x000000030b0b781a */ /* 0x000fe20000000000 */
[----:B----4-:R-:W-:Y:S02]  /*0840*/  IMAD.MOV R2, RZ, RZ, -R9 ;  /* 0x000000ffff027224 */ /* 0x010fe400078e0a09 */
[----:B------:R-:W-:Y:S01]  /*0850*/  IMAD.HI.U32 R14, R14, R15, RZ ;  /* 0x0000000f0e0e7227 */ /* 0x000fe200078e00ff */
[----:B------:R-:W-:-:S03]  /*0860*/  LOP3.LUT R21, R4, R11, RZ, 0xfc, !PT ;  /* 0x0000000b04157212 */ /* 0x000fc600078efcff */
[----:B------:R-:W-:Y:S01]  /*0870*/  IMAD.MOV R14, RZ, RZ, -R14 ;  /* 0x000000ffff0e7224 */ /* 0x000fe200078e0a0e */
[C---:B------:R-:W-:Y:S01]  /*0880*/  LOP3.LUT R23, R21.reuse, 0x18, RZ, 0xfc, !PT ;  /* 0x0000001815177812 */ /* 0x040fe200078efcff */
[----:B------:R-:W-:Y:S01]  /*0890*/  IMAD R11, R2, R19, RZ ;  /* 0x00000013020b7224 */ /* 0x000fe200078e02ff */
[C---:B------:R-:W-:Y:S01]  /*08a0*/  LOP3.LUT R24, R21.reuse, 0x10, RZ, 0xfc, !PT ;  /* 0x0000001015187812 */ /* 0x040fe200078efcff */
[C---:B------:R-:W-:Y:S01]  /*08b0*/  IMAD R15, R22.reuse, R14, R15 ;  /* 0x0000000e160f7224 */ /* 0x040fe200078e020f */
[----:B------:R-:W-:Y:S01]  /*08c0*/  LOP3.LUT R25, R21, 0x8, RZ, 0xfc, !PT ;  /* 0x0000000815197812 */ /* 0x000fe200078efcff */
[----:B------:R-:W-:Y:S01]  /*08d0*/  IMAD.HI.U32 R8, R9, R11, R8 ;  /* 0x0000000b09087227 */ /* 0x000fe200078e0008 */
[----:B------:R-:W-:Y:S02]  /*08e0*/  IABS R11, R23 ;  /* 0x00000017000b7213 */ /* 0x000fe40000000000 */
[----:B------:R-:W-:Y:S02]  /*08f0*/  ISETP.GT.U32.AND P0, PT, R22, R15, PT ;  /* 0x0000000f1600720c */ /* 0x000fe40003f04070 */
[----:B------:R-:W-:Y:S01]  /*0900*/  IABS R14, R24 ;  /* 0x00000018000e7213 */ /* 0x000fe20000000000 */
[----:B------:R-:W-:Y:S01]  /*0910*/  IMAD.HI.U32 R2, R8, R11, RZ ;  /* 0x0000000b08027227 */ /* 0x000fe200078e00ff */
[----:B------:R-:W-:-:S02]  /*0920*/  IABS R16, R25 ;  /* 0x0000001900107213 */ /* 0x000fc40000000000 */
[----:B------:R-:W-:Y:S01]  /*0930*/  IABS R18, R21 ;  /* 0x0000001500127213 */ /* 0x000fe20000000000 */
[----:B------:R-:W-:-:S04]  /*0940*/  IMAD.HI.U32 R9, R8, R14, RZ ;  /* 0x0000000e08097227 */ /* 0x000fc800078e00ff */
[----:B------:R-:W-:-:S04]  /*0950*/  IMAD.HI.U32 R10, R8, R16, RZ ;  /* 0x00000010080a7227 */ /* 0x000fc800078e00ff */
[----:B------:R-:W-:-:S04]  /*0960*/  IMAD.HI.U32 R8, R8, R18, RZ ;  /* 0x0000001208087227 */ /* 0x000fc800078e00ff */
[----:B------:R-:W-:Y:S02]  /*0970*/  IMAD.MOV R2, RZ, RZ, -R2 ;  /* 0x000000ffff027224 */ /* 0x000fe400078e0a02 */
[----:B------:R-:W-:Y:S02]  /*0980*/  @!P0 IMAD.IADD R15, R15, 0x1, -R22 ;  /* 0x000000010f0f8824 */ /* 0x000fe400078e0a16 */
[----:B------:R-:W-:Y:S02]  /*0990*/  IMAD.MOV R9, RZ, RZ, -R9 ;  /* 0x000000ffff097224 */ /* 0x000fe400078e0a09 */
[----:B------:R-:W-:Y:S01]  /*09a0*/  IMAD.MOV R17, RZ, RZ, -R10 ;  /* 0x000000ffff117224 */ /* 0x000fe200078e0a0a */
[----:B------:R-:W-:Y:S01]  /*09b0*/  ISETP.GT.U32.AND P0, PT, R22, R15, PT ;  /* 0x0000000f1600720c */ /* 0x000fe20003f04070 */
[----:B------:R-:W-:Y:S02]  /*09c0*/  IMAD.MOV R20, RZ, RZ, -R8 ;  /* 0x000000ffff147224 */ /* 0x000fe400078e0a08 */
[----:B------:R-:W-:-:S02]  /*09d0*/  IMAD R8, R19, R2, R11 ;  /* 0x0000000213087224 */ /* 0x000fc400078e020b */
[C---:B------:R-:W-:Y:S01]  /*09e0*/  IMAD R10, R19.reuse, R9, R14 ;  /* 0x00000009130a7224 */ /* 0x040fe200078e020e */
[----:B------:R-:W-:Y:S01]  /*09f0*/  SHF.R.S32.HI R9, RZ, 0x1f, R0 ;  /* 0x0000001fff097819 */ /* 0x000fe20000011400 */
[C---:B------:R-:W-:Y:S01]  /*0a00*/  IMAD R11, R19.reuse, R17, R16 ;  /* 0x00000011130b7224 */ /* 0x040fe200078e0210 */
[C---:B------:R-:W-:Y:S01]  /*0a10*/  ISETP.GT.U32.AND P2, PT, R19.reuse, R8, PT ;  /* 0x000000081300720c */ /* 0x040fe20003f44070 */
[C---:B------:R-:W-:Y:S01]  /*0a20*/  IMAD R14, R19.reuse, R20, R18 ;  /* 0x00000014130e7224 */ /* 0x040fe200078e0212 */
[C---:B------:R-:W-:Y:S01]  /*0a30*/  ISETP.GT.U32.AND P4, PT, R19.reuse, R10, PT ;  /* 0x0000000a1300720c */ /* 0x040fe20003f84070 */
[----:B------:R-:W1:Y:S01]  /*0a40*/  LDC R16, c[0x0][0x23c] ;  /* 0x00008f00ff107b82 */ /* 0x000e620000000800 */
[----:B------:R-:W-:Y:S01]  /*0a50*/  ISETP.GT.U32.AND P5, PT, R19, R11, PT ;  /* 0x0000000b1300720c */ /* 0x000fe20003fa4070 */
[----:B------:R-:W-:Y:S01]  /*0a60*/  @!P0 IMAD.IADD R15, R15, 0x1, -R22 ;  /* 0x000000010f0f8824 */ /* 0x000fe200078e0a16 */
[----:B------:R-:W-:Y:S01]  /*0a70*/  ISETP.GT.U32.AND P1, PT, R19, R14, PT ;  /* 0x0000000e1300720c */ /* 0x000fe20003f24070 */
[C---:B0-----:R-:W-:Y:S01]  /*0a80*/  IMAD.SHL.U32 R18, R56.reuse, 0x8, RZ ;  /* 0x0000000838127824 */ /* 0x041fe200078e00ff */
[----:B------:R-:W-:Y:S01]  /*0a90*/  ISETP.GE.AND P0, PT, R3, RZ, PT ;  /* 0x000000ff0300720c */ /* 0x000fe20003f06270 */
[----:B------:R-:W-:Y:S01]  /*0aa0*/  IMAD R20, R56, 0x6, RZ ;  /* 0x0000000638147824 */ /* 0x000fe200078e02ff */
[----:B------:R-:W-:Y:S01]  /*0ab0*/  LEA.HI R57, R9, R0, RZ, 0x4 ;  /* 0x0000000009397211 */ /* 0x000fe200078f20ff */
[C---:B------:R-:W-:Y:S01]  /*0ac0*/  IMAD.SHL.U32 R0, R7.reuse, 0x2, RZ ;  /* 0x0000000207007824 */ /* 0x040fe200078e00ff */
[----:B------:R-:W-:Y:S01]  /*0ad0*/  SHF.R.S32.HI R9, RZ, 0x6, R7 ;  /* 0x00000006ff097819 */ /* 0x000fe20000011407 */
[--C-:B------:R-:W-:Y:S01]  /*0ae0*/  @!P2 IMAD.IADD R8, R8, 0x1, -R19.reuse ;  /* 0x000000010808a824 */ /* 0x100fe200078e0a13 */
[----:B------:R-:W-:Y:S01]  /*0af0*/  LOP3.LUT R17, R7, 0x40, RZ, 0xc0, !PT ;  /* 0x0000004007117812 */ /* 0x000fe200078ec0ff */
[--C-:B------:R-:W-:Y:S01]  /*0b00*/  @!P4 IMAD.IADD R10, R10, 0x1, -R19.reuse ;  /* 0x000000010a0ac824 */ /* 0x100fe200078e0a13 */
[----:B------:R-:W-:Y:S01]  /*0b10*/  LOP3.LUT R0, R0, 0x7e, RZ, 0xc0, !PT ;  /* 0x0000007e00007812 */ /* 0x000fe200078ec0ff */
[--C-:B------:R-:W-:Y:S01]  /*0b20*/  @!P5 IMAD.IADD R11, R11, 0x1, -R19.reuse ;  /* 0x000000010b0bd824 */ /* 0x100fe200078e0a13 */
[C---:B------:R-:W-:Y:S01]  /*0b30*/  ISETP.GT.U32.AND P6, PT, R19.reuse, R8, PT ;  /* 0x000000081300720c */ /* 0x040fe20003fc4070 */
[----:B------:R-:W-:Y:S01]  /*0b40*/  @!P1 IMAD.IADD R14, R14, 0x1, -R19 ;  /* 0x000000010e0e9824 */ /* 0x000fe200078e0a13 */
[----:B------:R-:W-:Y:S01]  /*0b50*/  ISETP.GT.U32.AND P5, PT, R19, R10, PT ;  /* 0x0000000a1300720c */ /* 0x000fe20003fa4070 */
[----:B------:R-:W-:Y:S01]  /*0b60*/  @!P0 IMAD.MOV R15, RZ, RZ, -R15 ;  /* 0x000000ffff0f8224 */ /* 0x000fe200078e0a0f */
[----:B------:R-:W-:Y:S01]  /*0b70*/  ISETP.GE.AND P0, PT, R23, RZ, PT ;  /* 0x000000ff1700720c */ /* 0x000fe20003f06270 */
[----:B------:R-:W-:Y:S01]  /*0b80*/  IMAD R2, R17, 0x20, R0 ;  /* 0x0000002011027824 */ /* 0x000fe200078e0200 */
[C---:B------:R-:W-:Y:S01]  /*0b90*/  ISETP.GT.U32.AND P2, PT, R19.reuse, R11, PT ;  /* 0x0000000b1300720c */ /* 0x040fe20003f44070 */
[C---:B------:R-:W-:Y:S01]  /*0ba0*/  IMAD R17, R56.reuse, 0x9, RZ ;  /* 0x0000000938117824 */ /* 0x040fe200078e02ff */
[----:B------:R-:W-:Y:S01]  /*0bb0*/  ISETP.GT.U32.AND P4, PT, R19, R14, PT ;  /* 0x0000000e1300720c */ /* 0x000fe20003f84070 */
[----:B-1----:R-:W-:Y:S01]  /*0bc0*/  IMAD R93, R5, R16, RZ ;  /* 0x00000010055d7224 */ /* 0x002fe200078e02ff */
[----:B------:R-:W-:Y:S01]  /*0bd0*/  @!P3 LOP3.LUT R15, RZ, R12, RZ, 0x33, !PT ;  /* 0x0000000cff0fb212 */ /* 0x000fe200078e33ff */
[----:B------:R-:W-:Y:S01]  /*0be0*/  IMAD R12, R56, 0xe, RZ ;  /* 0x0000000e380c7824 */ /* 0x000fe200078e02ff */
[----:B------:R-:W-:Y:S01]  /*0bf0*/  ISETP.GE.AND P1, PT, R21, RZ, PT ;  /* 0x000000ff1500720c */ /* 0x000fe20003f26270 */
[--C-:B------:R-:W-:Y:S01]  /*0c00*/  @!P6 IMAD.IADD R8, R8, 0x1, -R19.reuse ;  /* 0x000000010808e824 */ /* 0x100fe200078e0a13 */
[----:B------:R-:W-:Y:S01]  /*0c10*/  ISETP.GE.AND P6, PT, R24, RZ, PT ;  /* 0x000000ff1800720c */ /* 0x000fe20003fc6270 */
[--C-:B------:R-:W-:Y:S01]  /*0c20*/  @!P5 IMAD.IADD R10, R10, 0x1, -R19.reuse ;  /* 0x000000010a0ad824 */ /* 0x100fe200078e0a13 */
[----:B------:R-:W-:Y:S01]  /*0c30*/  ISETP.GE.AND P5, PT, R25, RZ, PT ;  /* 0x000000ff1900720c */ /* 0x000fe20003fa6270 */
[----:B------:R-:W-:Y:S01]  /*0c40*/  IMAD R15, R15, UR4, RZ ;  /* 0x000000040f0f7c24 */ /* 0x000fe2000f8e02ff */
[----:B------:R-:W-:Y:S01]  /*0c50*/  ULDC.64 UR4, c[0x0][0x218] ;  /* 0x0000860000047ab9 */ /* 0x000fe20000000a00 */
[----:B------:R-:W-:Y:S01]  /*0c60*/  @!P0 IMAD.MOV R8, RZ, RZ, -R8 ;  /* 0x000000ffff088224 */ /* 0x000fe200078e0a08 */
[----:B------:R-:W-:Y:S01]  /*0c70*/  LEA R88, P0, R93, UR4, 0x1 ;  /* 0x000000045d587c11 */ /* 0x000fe2000f8008ff */
[--C-:B------:R-:W-:Y:S01]  /*0c80*/  @!P2 IMAD.IADD R11, R11, 0x1, -R19.reuse ;  /* 0x000000010b0ba824 */ /* 0x100fe200078e0a13 */
[----:B------:R-:W-:Y:S01]  /*0c90*/  ISETP.NE.AND P2, PT, R13, RZ, PT ;  /* 0x000000ff0d00720c */ /* 0x000fe20003f45270 */
[----:B------:R-:W-:Y:S01]  /*0ca0*/  @!P4 IMAD.IADD R14, R14, 0x1, -R19 ;  /* 0x000000010e0ec824 */ /* 0x000fe200078e0a13 */
[----:B------:R-:W-:Y:S01]  /*0cb0*/  LEA.HI.X.SX32 R93, R93, UR5, 0x1, P0 ;  /* 0x000000055d5d7c11 */ /* 0x000fe200080f0eff */
[----:B------:R-:W-:Y:S01]  /*0cc0*/  UIADD3 UR5, UR6, 0x1000, URZ ;  /* 0x0000100006057890 */ /* 0x000fe2000fffe03f */
[----:B------:R-:W-:Y:S01]  /*0cd0*/  LOP3.LUT R13, RZ, R13, RZ, 0x33, !PT ;  /* 0x0000000dff0d7212 */ /* 0x000fe200078e33ff */
[----:B------:R-:W-:Y:S01]  /*0ce0*/  @!P6 IMAD.MOV R10, RZ, RZ, -R10 ;  /* 0x000000ffff0ae224 */ /* 0x000fe200078e0a0a */
[----:B------:R-:W-:Y:S01]  /*0cf0*/  SGXT R9, R9, 0x1 ;  /* 0x000000010909781a */ /* 0x000fe20000000200 */
[----:B------:R-:W-:Y:S01]  /*0d00*/  @!P5 IMAD.MOV R11, RZ, RZ, -R11 ;  /* 0x000000ffff0bd224 */ /* 0x000fe200078e0a0b */
[----:B------:R-:W-:Y:S01]  /*0d10*/  USHF.R.U32.HI UR5, URZ, 0x4, UR5 ;  /* 0x000000043f057899 */ /* 0x000fe20008011605 */
[----:B------:R-:W-:Y:S01]  /*0d20*/  @!P1 IMAD.MOV R14, RZ, RZ, -R14 ;  /* 0x000000ffff0e9224 */ /* 0x000fe200078e0a0e */
[----:B------:R-:W-:Y:S01]  /*0d30*/  SEL R73, R13, R8, !P2 ;  /* 0x000000080d497207 */ /* 0x000fe20005000000 */
[----:B------:R-:W-:Y:S01]  /*0d40*/  USHF.R.U32.HI UR4, URZ, 0x4, UR6 ;  /* 0x000000043f047899 */ /* 0x000fe20008011606 */
[----:B------:R-:W-:Y:S01]  /*0d50*/  LEA R62, P1, R15, UR8, 0x1 ;  /* 0x000000080f3e7c11 */ /* 0x000fe2000f8208ff */
[----:B------:R-:W-:Y:S01]  /*0d60*/  IMAD.U32 R8, RZ, RZ, UR10 ;  /* 0x0000000aff087e24 */ /* 0x000fe2000f8e00ff */
[C---:B------:R-:W-:Y:S01]  /*0d70*/  SEL R74, R13.reuse, R10, !P2 ;  /* 0x0000000a0d4a7207 */ /* 0x040fe20005000000 */
[----:B------:R-:W-:Y:S01]  /*0d80*/  USGXT.U32 UR10, UR5, 0xe ;  /* 0x0000000e050a789a */ /* 0x000fe20008000000 */
[C---:B------:R-:W-:Y:S01]  /*0d90*/  SEL R75, R13.reuse, R11, !P2 ;  /* 0x0000000b0d4b7207 */ /* 0x040fe20005000000 */
[----:B------:R-:W-:Y:S01]  /*0da0*/  USGXT.U32 UR4, UR4, 0xe ;  /* 0x0000000e0404789a */ /* 0x000fe20008000000 */
[----:B------:R-:W-:Y:S01]  /*0db0*/  SEL R76, R13, R14, !P2 ;  /* 0x0000000e0d4c7207 */ /* 0x000fe20005000000 */
[----:B------:R-:W-:Y:S01]  /*0dc0*/  IMAD.SHL.U32 R10, R56, 0x10, RZ ;  /* 0x00000010380a7824 */ /* 0x000fe200078e00ff */
[----:B------:R-:W-:Y:S01]  /*0dd0*/  LOP3.LUT R0, R0, 0x90, R9, 0x78, !PT ;  /* 0x0000009000007812 */ /* 0x000fe200078e7809 */
[----:B------:R-:W-:Y:S01]  /*0de0*/  IMAD.SHL.U32 R9, R16, 0x10, RZ ;  /* 0x0000001010097824 */ /* 0x000fe200078e00ff */
[----:B------:R-:W-:Y:S01]  /*0df0*/  LEA.HI.X.SX32 R63, R15, UR9, 0x1, P1 ;  /* 0x000000090f3f7c11 */ /* 0x000fe200088f0eff */
[C---:B------:R-:W-:Y:S01]  /*0e00*/  IMAD R11, R56.reuse, 0xf, RZ ;  /* 0x0000000f380b7824 */ /* 0x040fe200078e02ff */
[----:B------:R-:W-:Y:S01]  /*0e10*/  CS2R R24, SRZ ;  /* 0x0000000000187805 */ /* 0x000fe2000001ff00 */
[C---:B------:R-:W-:Y:S01]  /*0e20*/  IMAD R13, R56.reuse, 0xd, RZ ;  /* 0x0000000d380d7824 */ /* 0x040fe200078e02ff */
[----:B------:R-:W-:Y:S01]  /*0e30*/  SHF.R.S32.HI R57, RZ, 0x4, R57 ;  /* 0x00000004ff397819 */ /* 0x000fe20000011439 */
[----:B------:R-:W-:Y:S01]  /*0e40*/  IMAD R14, R56, 0xc, RZ ;  /* 0x0000000c380e7824 */ /* 0x000fe200078e02ff */
[----:B------:R-:W-:Y:S01]  /*0e50*/  LOP3.LUT R58, R2, 0x10, RZ, 0x3c, !PT ;  /* 0x00000010023a7812 */ /* 0x000fe200078e3cff */
        /* <DEDUP_REMOVED lines=8> */
[----:B------:R-:W-:Y:S01]  /*0ee0*/  IMAD.SHL.U32 R22, R56, 0x4, RZ ;  /* 0x0000000438167824 */ /* 0x000fe200078e00ff */
[----:B------:R-:W-:Y:S01]  /*0ef0*/  LOP3.LUT R71, R2, 0x60, RZ, 0x3c, !PT ;  /* 0x0000006002477812 */ /* 0x000fe200078e3cff */
[----:B------:R-:W-:Y:S01]  /*0f00*/  IMAD R23, R56, 0x3, RZ ;  /* 0x0000000338177824 */ /* 0x000fe200078e02ff */
[----:B------:R-:W-:Y:S01]  /*0f10*/  LOP3.LUT R72, R2, 0x70, RZ, 0x3c, !PT ;  /* 0x0000007002487812 */ /* 0x000fe200078e3cff */
[----:B------:R-:W-:Y:S01]  /*0f20*/  IMAD.SHL.U32 R56, R56, 0x2, RZ ;  /* 0x0000000238387824 */ /* 0x000fe200078e00ff */
[----:B------:R-:W-:Y:S01]  /*0f30*/  UMOV UR8, 0x80 ;  /* 0x0000008000087882 */ /* 0x000fe20000000000 */
[----:B------:R-:W-:Y:S01]  /*0f40*/  IMAD R73, R73, UR7, RZ ;  /* 0x0000000749497c24 */ /* 0x000fe2000f8e02ff */
[----:B------:R-:W-:Y:S01]  /*0f50*/  UMOV UR9, 0x40000040 ;  /* 0x4000004000097882 */ /* 0x000fe20000000000 */
[----:B------:R-:W-:Y:S01]  /*0f60*/  IMAD R74, R74, UR7, RZ ;  /* 0x000000074a4a7c24 */ /* 0x000fe2000f8e02ff */
[----:B------:R-:W-:Y:S01]  /*0f70*/  UMOV UR5, URZ ;  /* 0x0000003f00057c82 */ /* 0x000fe20008000000 */
[----:B------:R-:W-:Y:S01]  /*0f80*/  IMAD R75, R75, UR7, RZ ;  /* 0x000000074b4b7c24 */ /* 0x000fe2000f8e02ff */
[----:B------:R-:W-:Y:S01]  /*0f90*/  UIADD3.64 UR8, UR4, UR8, URZ ;  /* 0x0000000804087297 */ /* 0x000fe2000fffe03f */
[----:B------:R-:W-:Y:S01]  /*0fa0*/  IMAD R76, R76, UR7, RZ ;  /* 0x000000074c4c7c24 */ /* 0x000fe2000f8e02ff */
[----:B------:R-:W-:-:S10]  /*0fb0*/  UMOV UR18, UR10 ;  /* 0x0000000a00127c82 */ /* 0x000fd40008000000 */
.L_x_1:
[----:B------:R-:W-:Y:S01]  /*0fc0*/  ISETP.GT.AND P0, PT, R8, 0x2, PT ;  /* 0x000000020800780c */ /* 0x000fe20003f04270 */
[----:B------:R-:W-:Y:S01]  /*0fd0*/  IMAD.WIDE R66, R56, 0x2, R62 ;  /* 0x0000000238427825 */ /* 0x000fe200078e023e */
[----:B------:R-:W-:Y:S01]  /*0fe0*/  ISETP.GT.AND P1, PT, R8, 0x3, PT ;  /* 0x000000030800780c */ /* 0x000fe20003f24270 */
[----:B------:R-:W0:Y:S01]  /*0ff0*/  LDC R91, c[0x0][0x238] ;  /* 0x00008e00ff5b7b82 */ /* 0x000e220000000800 */
[----:B------:R-:W-:Y:S01]  /*1000*/  PRMT R78, RZ, 0x7610, R78 ;  /* 0x00007610ff4e7816 */ /* 0x000fe2000000004e */
[----:B------:R-:W-:Y:S01]  /*1010*/  IMAD.WIDE R68, R23, 0x2, R62 ;  /* 0x0000000217447825 */ /* 0x000fe200078e023e */
[----:B------:R-:W-:-:S07]  /*1020*/  PRMT R77, RZ, 0x7610, R77 ;  /* 0x00007610ff4d7816 */ /* 0x000fce000000004d */
[----:B------:R1:W2:Y:S01]  /*1030*/  @P0 LDG.E.U16 R78, desc[UR12][R66.64] ;  /* 0x0000000c424e0981 */ /* 0x0002a2000c1e1500 */
[----:B------:R-:W-:Y:S01]  /*1040*/  ISETP.GT.AND P0, PT, R8, 0x4, PT ;  /* 0x000000040800780c */ /* 0x000fe20003f04270 */
[----:B------:R-:W-:Y:S01]  /*1050*/  IMAD.WIDE R64, R22, 0x2, R62 ;  /* 0x0000000216407825 */ /* 0x000fe200078e023e */
[----:B------:R-:W-:Y:S01]  /*1060*/  PRMT R80, RZ, 0x7610, R80 ;  /* 0x00007610ff507816 */ /* 0x000fe20000000050 */
[----:B------:R-:W3:Y:S01]  /*1070*/  @P1 LDG.E.U16 R77, desc[UR12][R68.64] ;  /* 0x0000000c444d1981 */ /* 0x000ee2000c1e1500 */
[----:B------:R-:W-:Y:S01]  /*1080*/  ISETP.GT.AND P1, PT, R8, 0x5, PT ;  /* 0x000000050800780c */ /* 0x000fe20003f24270 */
[----:B------:R-:W-:Y:S01]  /*1090*/  IMAD.WIDE R84, R20, 0x2, R62 ;  /* 0x0000000214547825 */ /* 0x000fe200078e023e */
[----:B------:R-:W-:Y:S02]  /*10a0*/  ISETP.GT.AND P2, PT, R8, 0x6, PT ;  /* 0x000000060800780c */ /* 0x000fe40003f44270 */
[----:B------:R-:W-:Y:S01]  /*10b0*/  PRMT R79, RZ, 0x7610, R79 ;  /* 0x00007610ff4f7816 */ /* 0x000fe2000000004f */
[----:B-1----:R-:W-:Y:S01]  /*10c0*/  IMAD.WIDE R66, R21, 0x2, R62 ;  /* 0x0000000215427825 */ /* 0x002fe200078e023e */
[----:B------:R-:W-:-:S02]  /*10d0*/  PRMT R82, RZ, 0x7610, R82 ;  /* 0x00007610ff527816 */ /* 0x000fc40000000052 */
[C---:B------:R-:W-:Y:S01]  /*10e0*/  ISETP.GT.AND P4, PT, R8.reuse, 0x8, PT ;  /* 0x000000080800780c */ /* 0x040fe20003f84270 */
[----:B------:R0:W4:Y:S01]  /*10f0*/  @P0 LDG.E.U16 R80, desc[UR12][R64.64] ;  /* 0x0000000c40500981 */ /* 0x000122000c1e1500 */
[C---:B------:R-:W-:Y:S02]  /*1100*/  ISETP.GT.AND P0, PT, R8.reuse, 0x1, PT ;  /* 0x000000010800780c */ /* 0x040fe40003f04270 */
[----:B------:R-:W-:Y:S01]  /*1110*/  PRMT R83, RZ, 0x7610, R83 ;  /* 0x00007610ff537816 */ /* 0x000fe20000000053 */
[----:B------:R-:W5:Y:S01]  /*1120*/  @P1 LDG.E.U16 R79, desc[UR12][R66.64] ;  /* 0x0000000c424f1981 */ /* 0x000f62000c1e1500 */
[C---:B------:R-:W-:Y:S02]  /*1130*/  ISETP.GT.AND P1, PT, R8.reuse, 0x9, PT ;  /* 0x000000090800780c */ /* 0x040fe40003f24270 */
[----:B------:R-:W-:Y:S01]  /*1140*/  ISETP.GT.AND P3, PT, R8, 0x7, PT ;  /* 0x000000070800780c */ /* 0x000fe20003f64270 */
[----:B------:R1:W5:Y:S01]  /*1150*/  @P2 LDG.E.U16 R82, desc[UR12][R84.64] ;  /* 0x0000000c54522981 */ /* 0x000362000c1e1500 */
[----:B0-----:R-:W-:Y:S01]  /*1160*/  IMAD.WIDE R64, R91, 0x2, R62 ;  /* 0x000000025b407825 */ /* 0x001fe200078e023e */
[----:B------:R-:W-:-:S02]  /*1170*/  PRMT R89, RZ, 0x7610, R89 ;  /* 0x00007610ff597816 */ /* 0x000fc40000000059 */
[----:B------:R-:W-:Y:S02]  /*1180*/  PRMT R81, RZ, 0x7610, R81 ;  /* 0x00007610ff517816 */ /* 0x000fe40000000051 */
[----:B------:R-:W2:Y:S01]  /*1190*/  @P0 LDG.E.U16 R83, desc[UR12][R64.64] ;  /* 0x0000000c40530981 */ /* 0x000ea2000c1e1500 */
[----:B------:R-:W-:Y:S01]  /*11a0*/  ISETP.GT.AND P0, PT, R8, 0xb, PT ;  /* 0x0000000b0800780c */ /* 0x000fe20003f04270 */
[----:B------:R-:W-:Y:S01]  /*11b0*/  IMAD.WIDE R86, R18, 0x2, R62 ;  /* 0x0000000212567825 */ /* 0x000fe200078e023e */
[----:B-1----:R-:W-:-:S03]  /*11c0*/  PRMT R85, RZ, 0x7610, R85 ;  /* 0x00007610ff557816 */ /* 0x002fc60000000055 */
[--C-:B------:R-:W-:Y:S01]  /*11d0*/  IMAD.WIDE R66, R17, 0x2, R62.reuse ;  /* 0x0000000211427825 */ /* 0x100fe200078e023e */
[----:B------:R0:W3:Y:S03]  /*11e0*/  @P4 LDG.E.U16 R89, desc[UR12][R86.64] ;  /* 0x0000000c56594981 */ /* 0x0000e6000c1e1500 */
[----:B------:R-:W-:Y:S01]  /*11f0*/  IMAD.WIDE R68, R19, 0x2, R62 ;  /* 0x0000000213447825 */ /* 0x000fe200078e023e */
[----:B------:R-:W4:Y:S01]  /*1200*/  @P1 LDG.E.U16 R85, desc[UR12][R66.64] ;  /* 0x0000000c42551981 */ /* 0x000f22000c1e1500 */
[C---:B------:R-:W-:Y:S02]  /*1210*/  ISETP.GT.AND P1, PT, R8.reuse, 0xc, PT ;  /* 0x0000000c0800780c */ /* 0x040fe40003f24270 */
[----:B------:R-:W-:Y:S01]  /*1220*/  ISETP.GT.AND P2, PT, R8, 0xa, PT ;  /* 0x0000000a0800780c */ /* 0x000fe20003f44270 */
[----:B------:R1:W5:Y:S01]  /*1230*/  @P3 LDG.E.U16 R81, desc[UR12][R68.64] ;  /* 0x0000000c44513981 */ /* 0x000362000c1e1500 */
[----:B0-----:R-:W-:Y:S01]  /*1240*/  PRMT R87, RZ, 0x7610, R87 ;  /* 0x00007610ff577816 */ /* 0x001fe20000000057 */
[----:B------:R-:W-:Y:S01]  /*1250*/  IMAD.WIDE R64, R14, 0x2, R62 ;  /* 0x000000020e407825 */ /* 0x000fe200078e023e */
[----:B------:R-:W-:-:S03]  /*1260*/  PRMT R86, RZ, 0x7610, R86 ;  /* 0x00007610ff567816 */ /* 0x000fc60000000056 */
[----:B-1----:R-:W-:Y:S01]  /*1270*/  IMAD.WIDE R68, R15, 0x2, R62 ;  /* 0x000000020f447825 */ /* 0x002fe200078e023e */
[----:B------:R-:W-:-:S03]  /*1280*/  PRMT R84, RZ, 0x7610, R84 ;  /* 0x00007610ff547816 */ /* 0x000fc60000000054 */
[----:B------:R-:W5:Y:S04]  /*1290*/  @P1 LDG.E.U16 R86, desc[UR12][R64.64] ;  /* 0x0000000c40561981 */ /* 0x000f68000c1e1500 */
[----:B------:R0:W5:Y:S01]  /*12a0*/  @P0 LDG.E.U16 R87, desc[UR12][R68.64] ;  /* 0x0000000c44570981 */ /* 0x000162000c1e1500 */
[----:B------:R-:W-:Y:S01]  /*12b0*/  ISETP.GT.AND P0, PT, R8, 0xd, PT ;  /* 0x0000000d0800780c */ /* 0x000fe20003f04270 */
[----:B------:R-:W-:Y:S01]  /*12c0*/  IMAD.WIDE R66, R16, 0x2, R62 ;  /* 0x0000000210427825 */ /* 0x000fe200078e023e */
[----:B------:R-:W-:Y:S02]  /*12d0*/  ISETP.GT.AND P1, PT, R8, 0xe, PT ;  /* 0x0000000e0800780c */ /* 0x000fe40003f24270 */
[----:B------:R-:W-:Y:S02]  /*12e0*/  PRMT R91, RZ, 0x7610, R91 ;  /* 0x00007610ff5b7816 */ /* 0x000fe4000000005b */
[----:B------:R1:W5:Y:S01]  /*12f0*/  @P2 LDG.E.U16 R84, desc[UR12][R66.64] ;  /* 0x0000000c42542981 */ /* 0x000362000c1e1500 */
[----:B------:R-:W-:Y:S01]  /*1300*/  PRMT R90, RZ, 0x7610, R90 ;  /* 0x00007610ff5a7816 */ /* 0x000fe2000000005a */
[----:B0-----:R-:W-:-:S07]  /*1310*/  IMAD.WIDE R68, R12, 0x2, R62 ;  /* 0x000000020c447825 */ /* 0x001fce00078e023e */
[----:B------:R0:W5:Y:S01]  /*1320*/  @P1 LDG.E.U16 R90, desc[UR12][R68.64] ;  /* 0x0000000c445a1981 */ /* 0x000162000c1e1500 */
[----:B-1----:R-:W-:-:S05]  /*1330*/  IMAD.WIDE R66, R13, 0x2, R62 ;  /* 0x000000020d427825 */ /* 0x002fca00078e023e */
[----:B------:R-:W5:Y:S01]  /*1340*/  @P0 LDG.E.U16 R91, desc[UR12][R66.64] ;  /* 0x0000000c425b0981 */ /* 0x000f62000c1e1500 */
[----:B------:R-:W-:Y:S02]  /*1350*/  ISETP.GT.AND P0, PT, R8, RZ, PT ;  /* 0x000000ff0800720c */ /* 0x000fe40003f04270 */
[----:B0-----:R-:W-:-:S11]  /*1360*/  PRMT R69, RZ, 0x7610, R69 ;  /* 0x00007610ff457816 */ /* 0x001fd60000000045 */
[----:B------:R-:W2:Y:S01]  /*1370*/  @P0 LDG.E.U16 R69, desc[UR12][R62.64] ;  /* 0x0000000c3e450981 */ /* 0x000ea2000c1e1500 */
[----:B------:R-:W-:Y:S01]  /*1380*/  ISETP.GT.AND P2, PT, R8, 0xf, PT ;  /* 0x0000000f0800780c */ /* 0x000fe20003f44270 */
[----:B------:R-:W-:Y:S01]  /*1390*/  IMAD.WIDE R64, R11, 0x2, R62 ;  /* 0x000000020b407825 */ /* 0x000fe200078e023e */
[----:B------:R-:W-:-:S11]  /*13a0*/  PRMT R92, RZ, 0x7610, R92 ;  /* 0x00007610ff5c7816 */ /* 0x000fd6000000005c */
[----:B------:R0:W5:Y:S01]  /*13b0*/  @P2 LDG.E.U16 R92, desc[UR12][R64.64] ;  /* 0x0000000c405c2981 */ /* 0x000162000c1e1500 */
[----:B------:R-:W-:Y:S01]  /*13c0*/  BAR.SYNC.DEFER_BLOCKING 0x0 ;  /* 0x0000000000007b1d */ /* 0x000fe20000010000 */
[----:B------:R-:W-:-:S05]  /*13d0*/  ISETP.GE.AND P0, PT, R5, R8, PT ;  /* 0x000000080500720c */ /* 0x000fca0003f06270 */
[----:B---3--:R1:W-:Y:S02]  /*13e0*/  STS.U16 [R2+UR6+0x400], R89 ;  /* 0x0004005902007988 */ /* 0x0083e40008000406 */
[----:B-1----:R-:W-:Y:S02]  /*13f0*/  IMAD.MOV.U32 R89, RZ, RZ, R93 ;  /* 0x000000ffff597224 */ /* 0x002fe400078e005d */
[----:B0-----:R-:W-:Y:S01]  /*1400*/  IMAD.WIDE R64, R75, 0x2, R88 ;  /* 0x000000024b407825 */ /* 0x001fe200078e0258 */
[----:B------:R-:W-:-:S03]  /*1410*/  PRMT R93, RZ, 0x7610, R93 ;  /* 0x00007610ff5d7816 */ /* 0x000fc6000000005d */
[----:B------:R-:W-:-:S05]  /*1420*/  IMAD.WIDE R66, R76, 0x2, R88 ;  /* 0x000000024c427825 */ /* 0x000fca00078e0258 */
[----:B------:R0:W3:Y:S02]  /*1430*/  @!P0 LDG.E.U16 R93, desc[UR12][R66.64] ;  /* 0x0000000c425d8981 */ /* 0x0000e4000c1e1500 */
[----:B0-----:R-:W-:Y:S02]  /*1440*/  IMAD.WIDE R66, R73, 0x2, R88 ;  /* 0x0000000249427825 */ /* 0x001fe400078e0258 */
[----:B--2---:R-:W-:Y:S04]  /*1450*/  STS.U16 [R2+UR6], R69 ;  /* 0x0000004502007988 */ /* 0x004fe80008000406 */
[----:B------:R0:W-:Y:S02]  /*1460*/  STS.U16 [R58+UR6+0x80], R83 ;  /* 0x000080533a007988 */ /* 0x0001e40008000406 */
[----:B0-----:R-:W-:Y:S01]  /*1470*/  PRMT R83, RZ, 0x7610, R83 ;  /* 0x00007610ff537816 */ /* 0x001fe20000000053 */
[----:B------:R-:W-:-:S05]  /*1480*/  IMAD.WIDE R68, R74, 0x2, R88 ;  /* 0x000000024a447825 */ /* 0x000fca00078e0258 */
[----:B------:R0:W2:Y:S02]  /*1490*/  @!P0 LDG.E.U16 R83, desc[UR12][R64.64] ;  /* 0x0000000c40538981 */ /* 0x0000a4000c1e1500 */
[----:B0-----:R-:W-:-:S06]  /*14a0*/  PRMT R65, RZ, 0x7610, R65 ;  /* 0x00007610ff417816 */ /* 0x001fcc0000000041 */
[----:B------:R0:W2:Y:S02]  /*14b0*/  @!P0 LDG.E.U16 R65, desc[UR12][R68.64] ;  /* 0x0000000c44418981 */ /* 0x0000a4000c1e1500 */
[----:B0-----:R-:W-:-:S06]  /*14c0*/  PRMT R69, RZ, 0x7610, R69 ;  /* 0x00007610ff457816 */ /* 0x001fcc0000000045 */
[----:B------:R-:W2:Y:S04]  /*14d0*/  @!P0 LDG.E.U16 R69, desc[UR12][R66.64] ;  /* 0x0000000c42458981 */ /* 0x000ea8000c1e1500 */
[----:B----4-:R-:W-:Y:S04]  /*14e0*/  STS.U16 [R58+UR6+0x480], R85 ;  /* 0x000480553a007988 */ /* 0x010fe80008000406 */
[----:B------:R-:W-:Y:S04]  /*14f0*/  STS.U16 [R59+UR6+0x100], R78 ;  /* 0x0001004e3b007988 */ /* 0x000fe80008000406 */
[----:B-----5:R-:W-:Y:S04]  /*1500*/  STS.U16 [R59+UR6+0x500], R84 ;  /* 0x000500543b007988 */ /* 0x020fe80008000406 */
[----:B------:R-:W-:Y:S04]  /*1510*/  STS.U16 [R60+UR6+0x180], R77 ;  /* 0x0001804d3c007988 */ /* 0x000fe80008000406 */
        /* <DEDUP_REMOVED lines=8> */
[----:B------:R-:W-:Y:S01]  /*15a0*/  STS.U16 [R72+UR6+0x780], R92 ;  /* 0x0007805c48007988 */ /* 0x000fe20008000406 */
[----:B------:R-:W-:Y:S01]  /*15b0*/  UMOV UR16, UR4 ;  /* 0x0000000400107c82 */ /* 0x000fe20008000000 */
[----:B------:R-:W-:Y:S01]  /*15c0*/  UMOV UR17, 0x40000040 ;  /* 0x4000004000117882 */ /* 0x000fe20000000000 */
[----:B------:R-:W-:Y:S01]  /*15d0*/  UMOV UR10, UR18 ;  /* 0x00000012000a7c82 */ /* 0x000fe20008000000 */
[----:B------:R-:W-:Y:S01]  /*15e0*/  UMOV UR11, UR19 ;  /* 0x00000013000b7c82 */ /* 0x000fe20008000000 */
[----:B------:R-:W-:-:S05]  /*15f0*/  VIADD R57, R57, 0xffffffff ;  /* 0xffffffff39397836 */ /* 0x000fca0000000000 */
[----:B------:R-:W-:Y:S01]  /*1600*/  ISETP.NE.U32.AND P0, PT, R57, RZ, PT ;  /* 0x000000ff3900720c */ /* 0x000fe20003f05070 */
[----:B------:R-:W-:-:S04]  /*1610*/  IMAD.WIDE R88, R9, 0x2, R88 ;  /* 0x0000000209587825 */ /* 0x000fc800078e0258 */
[----:B------:R-:W-:-:S04]  /*1620*/  IMAD.WIDE R62, R10, 0x2, R62 ;  /* 0x000000020a3e7825 */ /* 0x000fc800078e023e */
[----:B------:R-:W-:Y:S01]  /*1630*/  VIADD R8, R8, 0xfffffff0 ;  /* 0xfffffff008087836 */ /* 0x000fe20000000000 */
[----:B---3--:R0:W-:Y:S04]  /*1640*/  STS.U16 [R0+UR6+0x1000], R93 ;  /* 0x0010005d00007988 */ /* 0x0081e80008000406 */
[----:B--2---:R1:W-:Y:S04]  /*1650*/  STS.U16 [R0+UR6+0x1100], R83 ;  /* 0x0011005300007988 */ /* 0x0043e80008000406 */
[----:B------:R1:W-:Y:S04]  /*1660*/  STS.U16 [R0+UR6+0x1200], R65 ;  /* 0x0012004100007988 */ /* 0x0003e80008000406 */
[----:B------:R1:W-:Y:S01]  /*1670*/  STS.U16 [R0+UR6+0x1300], R69 ;  /* 0x0013004500007988 */ /* 0x0003e20008000406 */
[----:B------:R2:W-:Y:S06]  /*1680*/  MEMBAR.ALL.CTA ;  /* 0x0000000000007992 */ /* 0x0005ec0000008000 */
[----:B--2---:R-:W2:Y:S02]  /*1690*/  FENCE.VIEW.ASYNC.S ;  /* 0x00000000000073c6 */ /* 0x004ea40000000000 */
[----:B--2---:R-:W-:Y:S06]  /*16a0*/  BAR.SYNC.DEFER_BLOCKING 0x0 ;  /* 0x0000000000007b1d */ /* 0x004fec0000010000 */
[----:B------:R-:W-:-:S06]  /*16b0*/  WARPGROUP.ARRIVE ;  /* 0x00000000000079c5 */ /* 0x000fcc0000000000 */
[----:B------:R-:W-:Y:S04]  /*16c0*/  HGMMA.64x32x16.F32 R40, gdesc[UR16].tnspA, R40 ;  /* 0x20600000102879f0 */ /* 0x000fe80008700828 */
[----:B------:R-:W-:Y:S01]  /*16d0*/  HGMMA.64x32x16.F32 R24, gdesc[UR8].tnspA, R24, gsb0 ;  /* 0x20600000081879f0 */ /* 0x000fe20008000818 */
[----:B0-----:R-:W-:Y:S02]  /*16e0*/  IMAD.MOV.U32 R93, RZ, RZ, R89 ;  /* 0x000000ffff5d7224 */ /* 0x001fe400078e0059 */
[----:B------:R-:W-:Y:S02]  /*16f0*/  WARPGROUP.DEPBAR.LE gsb0, 0x0 ;  /* 0x00008000000079c5 */ /* 0x000fe40000010000 */
[----:B-1----:R-:W-:Y:S05]  /*1700*/  @P0 BRA `(.L_x_1) ;  /* 0xfffffff8002c0947 */ /* 0x002fea000383ffff */
[----:B------:R-:W-:Y:S02]  /*1710*/  F2FP.F16.F32.PACK_AB R39, R39, R38 ;  /* 0x000000262727723e */ /* 0x000fe400000000ff */
[----:B------:R-:W-:Y:S02]  /*1720*/  F2FP.F16.F32.PACK_AB R35, R35, R34 ;  /* 0x000000222323723e */ /* 0x000fe400000000ff */
[----:B------:R-:W-:Y:S02]  /*1730*/  F2FP.F16.F32.PACK_AB R31, R31, R30 ;  /* 0x0000001e1f1f723e */ /* 0x000fe400000000ff */
[----:B------:R-:W-:Y:S02]  /*1740*/  F2FP.F16.F32.PACK_AB R27, R27, R26 ;  /* 0x0000001a1b1b723e */ /* 0x000fe400000000ff */
[----:B------:R-:W-:Y:S02]  /*1750*/  F2FP.F16.F32.PACK_AB R38, R37, R36 ;  /* 0x000000242526723e */ /* 0x000fe400000000ff */
[----:B------:R-:W-:-:S02]  /*1760*/  F2FP.F16.F32.PACK_AB R34, R33, R32 ;  /* 0x000000202122723e */ /* 0x000fc400000000ff */
        /* <DEDUP_REMOVED lines=9> */
[----:B------:R-:W-:-:S07]  /*1800*/  F2FP.F16.F32.PACK_AB R24, R41, R40 ;  /* 0x000000282918723e */ /* 0x000fce00000000ff */
.L_x_0:
[----:B------:R-:W-:Y:S01]  /*1810*/  BAR.SYNC.DEFER_BLOCKING 0x0 ;  /* 0x0000000000007b1d */ /* 0x000fe20000010000 */
[----:B------:R-:W-:Y:S01]  /*1820*/  IMAD.SHL.U32 R0, R7, 0x8, RZ ;  /* 0x0000000807007824 */ /* 0x000fe200078e00ff */
[----:B------:R-:W-:Y:S01]  /*1830*/  LEA R5, R5, UR6, 0x4 ;  /* 0x0000000605057c11 */ /* 0x000fe2000f8e20ff */
[----:B------:R-:W-:Y:S01]  /*1840*/  IMAD.SHL.U32 R7, R7, 0x40, RZ ;  /* 0x0000004007077824 */ /* 0x000fe200078e00ff */
[----:B------:R-:W-:Y:S01]  /*1850*/  LEA R6, R6, UR6, 0x4 ;  /* 0x0000000606067c11 */ /* 0x000fe2000f8e20ff */
[----:B------:R-:W-:Y:S01]  /*1860*/  VIADD R2, R4, 0x3 ;  /* 0x0000000304027836 */ /* 0x000fe20000000000 */
[----:B------:R-:W-:Y:S01]  /*1870*/  LOP3.LUT R0, R0, 0x300, RZ, 0xc0, !PT ;  /* 0x0000030000007812 */ /* 0x000fe200078ec0ff */
[----:B------:R-:W-:Y:S01]  /*1880*/  ULDC.64 UR6, c[0x0][0x228] ;  /* 0x00008a0000067ab9 */ /* 0x000fe20000000a00 */
[----:B------:R-:W-:Y:S01]  /*1890*/  LOP3.LUT R7, R7, 0x400, RZ, 0xc0, !PT ;  /* 0x0000040007077812 */ /* 0x000fe200078ec0ff */
[----:B------:R-:W-:Y:S01]  /*18a0*/  ULDC UR4, c[0x0][0x244] ;  /* 0x0000910000047ab9 */ /* 0x000fe20000000800 */
[C---:B------:R-:W-:Y:S01]  /*18b0*/  ISETP.GE.AND P0, PT, R3.reuse, UR6, PT ;  /* 0x0000000603007c0c */ /* 0x040fe2000bf06270 */
[----:B------:R-:W-:Y:S01]  /*18c0*/  IMAD R3, R3, UR4, RZ ;  /* 0x0000000403037c24 */ /* 0x000fe2000f8e02ff */
[----:B------:R-:W-:Y:S01]  /*18d0*/  IADD3 R40, R0, R5, R7 ;  /* 0x0000000500287210 */ /* 0x000fe20007ffe007 */
[C---:B------:R-:W-:Y:S01]  /*18e0*/  VIADD R0, R4.reuse, 0x1 ;  /* 0x0000000104007836 */ /* 0x040fe20000000000 */
[----:B------:R-:W-:Y:S01]  /*18f0*/  ULDC.64 UR4, c[0x0][0x220] ;  /* 0x0000880000047ab9 */ /* 0x000fe20000000a00 */
[----:B------:R-:W-:Y:S01]  /*1900*/  VIADD R5, R4, 0x2 ;  /* 0x0000000204057836 */ /* 0x000fe20000000000 */
[----:B------:R-:W-:Y:S01]  /*1910*/  ULDC UR6, c[0x0][0x248] ;  /* 0x0000920000067ab9 */ /* 0x000fe20000000800 */
[----:B------:R-:W-:-:S02]  /*1920*/  ISETP.LT.AND P3, PT, R2, UR7, !P0 ;  /* 0x0000000702007c0c */ /* 0x000fc4000c761270 */
[----:B------:R-:W-:Y:S01]  /*1930*/  ISETP.LT.AND P4, PT, R0, UR7, !P0 ;  /* 0x0000000700007c0c */ /* 0x000fe2000c781270 */
[C---:B------:R-:W-:Y:S01]  /*1940*/  VIADD R0, R4.reuse, 0x4 ;  /* 0x0000000404007836 */ /* 0x040fe20000000000 */
[----:B------:R-:W-:Y:S01]  /*1950*/  ISETP.LT.AND P2, PT, R5, UR7, !P0 ;  /* 0x0000000705007c0c */ /* 0x000fe2000c741270 */
[----:B------:R-:W-:Y:S01]  /*1960*/  IMAD R5, R4, UR6, RZ ;  /* 0x0000000604057c24 */ /* 0x000fe2000f8e02ff */
[----:B------:R0:W-:Y:S01]  /*1970*/  STSM.16.M88.4 [R40], R24 ;  /* 0x0000001828007844 */ /* 0x0001e20000000200 */
[----:B------:R-:W-:Y:S01]  /*1980*/  BAR.SYNC.DEFER_BLOCKING 0x0 ;  /* 0x0000000000007b1d */ /* 0x000fe20000010000 */
[----:B------:R-:W-:Y:S01]  /*1990*/  ISETP.LT.AND P1, PT, R0, UR7, !P0 ;  /* 0x0000000700007c0c */ /* 0x000fe2000c721270 */
[----:B------:R-:W-:Y:S01]  /*19a0*/  VIADD R7, R5, UR6 ;  /* 0x0000000605077c36 */ /* 0x000fe20008000000 */
[----:B------:R-:W-:-:S04]  /*19b0*/  LEA R0, P5, R3, UR4, 0x1 ;  /* 0x0000000403007c11 */ /* 0x000fc8000f8a08ff */
[----:B------:R-:W-:Y:S01]  /*19c0*/  LEA.HI.X.SX32 R2, R3, UR5, 0x1, P5 ;  /* 0x0000000503027c11 */ /* 0x000fe2000a8f0eff */
[C---:B------:R-:W-:Y:S01]  /*19d0*/  VIADD R3, R4.reuse, 0x5 ;  /* 0x0000000504037836 */ /* 0x040fe20000000000 */
[----:B------:R-:W-:Y:S02]  /*19e0*/  ISETP.LT.AND P5, PT, R4, UR7, !P0 ;  /* 0x0000000704007c0c */ /* 0x000fe4000c7a1270 */
[----:B------:R-:W-:-:S04]  /*19f0*/  LEA R20, P6, R5, R0, 0x1 ;  /* 0x0000000005147211 */ /* 0x000fc800078c08ff */
[----:B------:R-:W-:Y:S01]  /*1a00*/  LEA.HI.X.SX32 R21, R5, R2, 0x1, P6 ;  /* 0x0000000205157211 */ /* 0x000fe200030f0eff */
[C---:B------:R-:W-:Y:S01]  /*1a10*/  VIADD R5, R7.reuse, UR6 ;  /* 0x0000000607057c36 */ /* 0x040fe20008000000 */
[----:B------:R-:W-:-:S04]  /*1a20*/  LEA R22, P6, R7, R0, 0x1 ;  /* 0x0000000007167211 */ /* 0x000fc800078c08ff */
[----:B------:R-:W-:Y:S01]  /*1a30*/  LEA.HI.X.SX32 R23, R7, R2, 0x1, P6 ;  /* 0x0000000207177211 */ /* 0x000fe200030f0eff */
[C---:B------:R-:W-:Y:S01]  /*1a40*/  VIADD R7, R5.reuse, UR6 ;  /* 0x0000000605077c36 */ /* 0x040fe20008000000 */
[C---:B0-----:R-:W-:Y:S01]  /*1a50*/  LEA R24, P6, R5.reuse, R0, 0x1 ;  /* 0x0000000005187211 */ /* 0x041fe200078c08ff */
[----:B------:R-:W0:Y:S03]  /*1a60*/  LDS.128 R16, [R6] ;  /* 0x0000000006107984 */ /* 0x000e260000000c00 */
[----:B------:R-:W-:Y:S01]  /*1a70*/  LEA.HI.X.SX32 R25, R5, R2, 0x1, P6 ;  /* 0x0000000205197211 */ /* 0x000fe200030f0eff */
[----:B------:R-:W-:Y:S01]  /*1a80*/  BAR.SYNC.DEFER_BLOCKING 0x0 ;  /* 0x0000000000007b1d */ /* 0x000fe20000010000 */
[----:B------:R-:W-:-:S05]  /*1a90*/  VIADD R5, R4, 0x1d ;  /* 0x0000001d04057836 */ /* 0x000fca0000000000 */
[----:B------:R-:W-:Y:S02]  /*1aa0*/  STSM.16.M88.4 [R40], R28 ;  /* 0x0000001c28007844 */ /* 0x000fe40000000200 */
[----:B------:R-:W-:Y:S06]  /*1ab0*/  BAR.SYNC.DEFER_BLOCKING 0x0 ;  /* 0x0000000000007b1d */ /* 0x000fec0000010000 */
[----:B------:R-:W1:Y:S02]  /*1ac0*/  LDS.128 R12, [R6] ;  /* 0x00000000060c7984 */ /* 0x000e640000000c00 */
[----:B------:R-:W-:Y:S06]  /*1ad0*/  BAR.SYNC.DEFER_BLOCKING 0x0 ;  /* 0x0000000000007b1d */ /* 0x000fec0000010000 */
[----:B------:R-:W-:Y:S02]  /*1ae0*/  STSM.16.M88.4 [R40], R32 ;  /* 0x0000002028007844 */ /* 0x000fe40000000200 */
[----:B------:R-:W-:Y:S06]  /*1af0*/  BAR.SYNC.DEFER_BLOCKING 0x0 ;  /* 0x0000000000007b1d */ /* 0x000fec0000010000 */
[----:B------:R-:W2:Y:S02]  /*1b00*/  LDS.128 R8, [R6] ;  /* 0x0000000006087984 */ /* 0x000ea40000000c00 */
[----:B------:R-:W-:Y:S06]  /*1b10*/  BAR.SYNC.DEFER_BLOCKING 0x0 ;  /* 0x0000000000007b1d */ /* 0x000fec0000010000 */
[----:B------:R-:W-:Y:S02]  /*1b20*/  STSM.16.M88.4 [R40], R36 ;  /* 0x0000002428007844 */ /* 0x000fe40000000200 */
[----:B------:R-:W-:Y:S06]  /*1b30*/  BAR.SYNC.DEFER_BLOCKING 0x0 ;  /* 0x0000000000007b1d */ /* 0x000fec0000010000 */
[----:B0-----:R0:W-:Y:S01]  /*1b40*/  @P5 STG.E.U16 desc[UR12][R20.64], R16 ;  /* 0x0000001014005986 */ /* 0x0011e2000c10150c */
[----:B------:R-:W-:Y:S01]  /*1b50*/  ISETP.LT.AND P5, PT, R3, UR7, !P0 ;  /* 0x0000000703007c0c */ /* 0x000fe2000c7a1270 */
[----:B------:R-:W-:Y:S01]  /*1b60*/  VIADD R3, R4, 0x6 ;  /* 0x0000000604037836 */ /* 0x000fe20000000000 */
[----:B0-----:R-:W-:-:S02]  /*1b70*/  PRMT R21, R16, 0x7632, R21 ;  /* 0x0000763210157816 */ /* 0x001fc40000000015 */
[----:B------:R-:W-:-:S03]  /*1b80*/  LEA R20, P6, R7, R0, 0x1 ;  /* 0x0000000007147211 */ /* 0x000fc600078c08ff */
[----:B------:R0:W-:Y:S01]  /*1b90*/  @P4 STG.E.U16 desc[UR12][R22.64], R21 ;  /* 0x0000001516004986 */ /* 0x0001e2000c10150c */
[----:B------:R-:W-:Y:S01]  /*1ba0*/  ISETP.LT.AND P4, PT, R3, UR7, !P0 ;  /* 0x0000000703007c0c */ /* 0x000fe2000c781270 */
[----:B------:R-:W-:Y:S02]  /*1bb0*/  VIADD R3, R7, UR6 ;  /* 0x0000000607037c36 */ /* 0x000fe40008000000 */
[----:B------:R3:W-:Y:S01]  /*1bc0*/  @P2 STG.E.U16 desc[UR12][R24.64], R17 ;  /* 0x0000001118002986 */ /* 0x0007e2000c10150c */
[----:B------:R-:W-:Y:S01]  /*1bd0*/  ISETP.LT.AND P2, PT, R5, UR7, !P0 ;  /* 0x0000000705007c0c */ /* 0x000fe2000c741270 */
[----:B------:R-:W-:Y:S01]  /*1be0*/  VIADD R5, R3, UR6 ;  /* 0x0000000603057c36 */ /* 0x000fe20008000000 */
[----:B0-----:R-:W-:Y:S01]  /*1bf0*/  LEA.HI.X.SX32 R21, R7, R2, 0x1, P6 ;  /* 0x0000000207157211 */ /* 0x001fe200030f0eff */
[----:B------:R-:W-:Y:S01]  /*1c00*/  VIADD R7, R4, 0x1c ;  /* 0x0000001c04077836 */ /* 0x000fe20000000000 */
[----:B------:R-:W-:Y:S02]  /*1c10*/  PRMT R23, R17, 0x7632, R23 ;  /* 0x0000763211177816 */ /* 0x000fe40000000017 */
[----:B------:R-:W-:-:S02]  /*1c20*/  LEA R26, P6, R3, R0, 0x1 ;  /* 0x00000000031a7211 */ /* 0x000fc400078c08ff */
[----:B---3--:R-:W-:Y:S01]  /*1c30*/  PRMT R17, R18, 0x7632, R17 ;  /* 0x0000763212117816 */ /* 0x008fe20000000011 */
[----:B------:R0:W-:Y:S01]  /*1c40*/  @P3 STG.E.U16 desc[UR12][R20.64], R23 ;  /* 0x0000001714003986 */ /* 0x0001e2000c10150c */
[----:B------:R-:W-:Y:S01]  /*1c50*/  LEA.HI.X.SX32 R27, R3, R2, 0x1, P6 ;  /* 0x00000002031b7211 */ /* 0x000fe200030f0eff */
[----:B------:R-:W-:Y:S01]  /*1c60*/  VIADD R3, R5, UR6 ;  /* 0x0000000605037c36 */ /* 0x000fe20008000000 */
[----:B------:R-:W-:Y:S01]  /*1c70*/  ISETP.LT.AND P3, PT, R7, UR7, !P0 ;  /* 0x0000000707007c0c */ /* 0x000fe2000c761270 */
[C---:B------:R-:W-:Y:S01]  /*1c80*/  VIADD R7, R4.reuse, 0x8 ;  /* 0x0000000804077836 */ /* 0x040fe20000000000 */
[----:B------:R-:W-:Y:S01]  /*1c90*/  LEA R22, P6, R5, R0, 0x1 ;  /* 0x0000000005167211 */ /* 0x000fe200078c08ff */
[----:B------:R-:W-:Y:S03]  /*1ca0*/  @P1 STG.E.U16 desc[UR12][R26.64], R18 ;  /* 0x000000121a001986 */ /* 0x000fe6000c10150c */
[----:B------:R-:W-:Y:S01]  /*1cb0*/  ISETP.LT.AND P1, PT, R7, UR7, !P0 ;  /* 0x0000000707007c0c */ /* 0x000fe2000c721270 */
[----:B------:R-:W-:Y:S01]  /*1cc0*/  VIADD R7, R4, 0x7 ;  /* 0x0000000704077836 */ /* 0x000fe20000000000 */
[----:B0-----:R-:W-:Y:S01]  /*1cd0*/  LEA.HI.X.SX32 R23, R5, R2, 0x1, P6 ;  /* 0x0000000205177211 */ /* 0x001fe200030f0eff */
[C---:B------:R-:W-:Y:S01]  /*1ce0*/  VIADD R5, R3.reuse, UR6 ;  /* 0x0000000603057c36 */ /* 0x040fe20008000000 */
[----:B------:R-:W-:-:S03]  /*1cf0*/  LEA R16, P6, R3, R0, 0x1 ;  /* 0x0000000003107211 */ /* 0x000fc600078c08ff */
[----:B------:R0:W-:Y:S01]  /*1d00*/  @P5 STG.E.U16 desc[UR12][R22.64], R17 ;  /* 0x0000001116005986 */ /* 0x0001e2000c10150c */
        /* <DEDUP_REMOVED lines=8> */
[----:B------:R-:W-:Y:S01]  /*1d90*/  LEA.HI.X.SX32 R21, R5, R2, 0x1, P6 ;  /* 0x0000000205157211 */ /* 0x000fe200030f0eff */
[C---:B------:R-:W-:Y:S01]  /*1da0*/  VIADD R5, R3.reuse, UR6 ;  /* 0x0000000603057c36 */ /* 0x040fe20008000000 */
[----:B------:R-:W-:-:S04]  /*1db0*/  LEA R24, P6, R3, R0, 0x1 ;  /* 0x0000000003187211 */ /* 0x000fc800078c08ff */
[----:B------:R-:W-:Y:S01]  /*1dc0*/  LEA.HI.X.SX32 R25, R3, R2, 0x1, P6 ;  /* 0x0000000203197211 */ /* 0x000fe200030f0eff */
[----:B------:R-:W-:Y:S01]  /*1dd0*/  VIADD R3, R5, UR6 ;  /* 0x0000000605037c36 */ /* 0x000fe20008000000 */
[----:B------:R-:W-:Y:S01]  /*1de0*/  ISETP.LT.AND P6, PT, R7, UR7, !P0 ;  /* 0x0000000707007c0c */ /* 0x000fe2000c7c1270 */
[----:B------:R-:W-:Y:S01]  /*1df0*/  VIADD R7, R4, 0xc ;  /* 0x0000000c04077836 */ /* 0x000fe20000000000 */
[----:B0-----:R-:W-:Y:S02]  /*1e00*/  PRMT R17, R19, 0x7632, R17 ;  /* 0x0000763213117816 */ /* 0x001fe40000000011 */
[----:B-1----:R-:W-:-:S03]  /*1e10*/  PRMT R19, R12, 0x7632, R19 ;  /* 0x000076320c137816 */ /* 0x002fc60000000013 */
[----:B------:R0:W-:Y:S01]  /*1e20*/  @P5 STG.E.U16 desc[UR12][R20.64], R17 ;  /* 0x0000001114005986 */ /* 0x0001e2000c10150c */
[----:B------:R-:W-:-:S03]  /*1e30*/  LEA R22, P5, R5, R0, 0x1 ;  /* 0x0000000005167211 */ /* 0x000fc600078a08ff */
[----:B------:R-:W-:Y:S01]  /*1e40*/  @P1 STG.E.U16 desc[UR12][R24.64], R12 ;  /* 0x0000000c18001986 */ /* 0x000fe2000c10150c */
[----:B------:R-:W-:Y:S01]  /*1e50*/  LEA.HI.X.SX32 R23, R5, R2, 0x1, P5 ;  /* 0x0000000205177211 */ /* 0x000fe200028f0eff */
[----:B------:R-:W-:Y:S01]  /*1e60*/  VIADD R5, R3, UR6 ;  /* 0x0000000603057c36 */ /* 0x000fe20008000000 */
[----:B------:R-:W-:Y:S01]  /*1e70*/  ISETP.LT.AND P1, PT, R7, UR7, !P0 ;  /* 0x0000000707007c0c */ /* 0x000fe2000c721270 */
[C---:B------:R-:W-:Y:S01]  /*1e80*/  VIADD R7, R4.reuse, 0xb ;  /* 0x0000000b04077836 */ /* 0x040fe20000000000 */
[----:B------:R-:W-:Y:S01]  /*1e90*/  LEA R16, P5, R3, R0, 0x1 ;  /* 0x0000000003107211 */ /* 0x000fe200078a08ff */
[----:B------:R1:W-:Y:S03]  /*1ea0*/  @P4 STG.E.U16 desc[UR12][R22.64], R19 ;  /* 0x0000001316004986 */ /* 0x0003e6000c10150c */
        /* <DEDUP_REMOVED lines=8> */
[----:B-1----:R-:W-:Y:S01]  /*1f30*/  LEA.HI.X.SX32 R19, R5, R2, 0x1, P5 ;  /* 0x0000000205137211 */ /* 0x002fe200028f0eff */
[C---:B------:R-:W-:Y:S01]  /*1f40*/  VIADD R5, R3.reuse, UR6 ;  /* 0x0000000603057c36 */ /* 0x040fe20008000000 */
[----:B------:R-:W-:-:S04]  /*1f50*/  LEA R20, P5, R3, R0, 0x1 ;  /* 0x0000000003147211 */ /* 0x000fc800078a08ff */
[----:B------:R-:W-:Y:S01]  /*1f60*/  LEA.HI.X.SX32 R21, R3, R2, 0x1, P5 ;  /* 0x0000000203157211 */ /* 0x000fe200028f0eff */
[C---:B------:R-:W-:Y:S01]  /*1f70*/  VIADD R3, R5.reuse, UR6 ;  /* 0x0000000605037c36 */ /* 0x040fe20008000000 */
[----:B------:R-:W-:Y:S02]  /*1f80*/  LEA R22, P5, R5, R0, 0x1 ;  /* 0x0000000005167211 */ /* 0x000fe400078a08ff */
[----:B0-----:R-:W-:Y:S02]  /*1f90*/  PRMT R17, R13, 0x7632, R17 ;  /* 0x000076320d117816 */ /* 0x001fe40000000011 */
[----:B------:R-:W-:Y:S01]  /*1fa0*/  LEA.HI.X.SX32 R23, R5, R2, 0x1, P5 ;  /* 0x0000000205177211 */ /* 0x000fe200028f0eff */
[----:B------:R-:W-:Y:S01]  /*1fb0*/  VIADD R5, R3, UR6 ;  /* 0x0000000603057c36 */ /* 0x000fe20008000000 */
[----:B------:R-:W-:Y:S01]  /*1fc0*/  PRMT R13, R14, 0x7632, R13 ;  /* 0x000076320e0d7816 */ /* 0x000fe2000000000d */
[----:B------:R0:W-:Y:S01]  /*1fd0*/  @P4 STG.E.U16 desc[UR12][R18.64], R17 ;  /* 0x0000001112004986 */ /* 0x0001e2000c10150c */
[----:B------:R-:W-:Y:S01]  /*1fe0*/  ISETP.LT.AND P4, PT, R7, UR7, !P0 ;  /* 0x0000000707007c0c */ /* 0x000fe2000c781270 */
[C---:B------:R-:W-:Y:S01]  /*1ff0*/  VIADD R7, R4.reuse, 0x10 ;  /* 0x0000001004077836 */ /* 0x040fe20000000000 */
[-C--:B------:R-:W-:Y:S01]  /*2000*/  LEA R12, P5, R3, R0.reuse, 0x1 ;  /* 0x00000000030c7211 */ /* 0x080fe200078a08ff */
[----:B------:R-:W-:Y:S03]  /*2010*/  @P1 STG.E.U16 desc[UR12][R20.64], R14 ;  /* 0x0000000e14001986 */ /* 0x000fe6000c10150c */
[----:B------:R-:W-:Y:S01]  /*2020*/  ISETP.LT.AND P1, PT, R7, UR7, !P0 ;  /* 0x0000000707007c0c */ /* 0x000fe2000c721270 */
[----:B------:R-:W-:Y:S01]  /*2030*/  VIADD R7, R4, 0xf ;  /* 0x0000000f04077836 */ /* 0x000fe20000000000 */
[----:B------:R1:W-:Y:S01]  /*2040*/  @P6 STG.E.U16 desc[UR12][R22.64], R13 ;  /* 0x0000000d16006986 */ /* 0x0003e2000c10150c */
[----:B------:R-:W-:-:S04]  /*2050*/  LEA R16, P6, R5, R0, 0x1 ;  /* 0x0000000005107211 */ /* 0x000fc800078c08ff */
[-C--:B0-----:R-:W-:Y:S02]  /*2060*/  LEA.HI.X.SX32 R17, R5, R2.reuse, 0x1, P6 ;  /* 0x0000000205117211 */ /* 0x081fe400030f0eff */
[----:B-1----:R-:W-:Y:S01]  /*2070*/  LEA.HI.X.SX32 R13, R3, R2, 0x1, P5 ;  /* 0x00000002030d7211 */ /* 0x002fe200028f0eff */
[----:B------:R-:W-:Y:S01]  /*2080*/  VIADD R3, R5, UR6 ;  /* 0x0000000605037c36 */ /* 0x000fe20008000000 */
[----:B------:R-:W-:Y:S01]  /*2090*/  ISETP.LT.AND P5, PT, R7, UR7, !P0 ;  /* 0x0000000707007c0c */ /* 0x000fe2000c7a1270 */
[C---:B------:R-:W-:Y:S02]  /*20a0*/  VIADD R7, R4.reuse, 0x11 ;  /* 0x0000001104077836 */ /* 0x040fe40000000000 */
[----:B------:R0:W-:Y:S01]  /*20b0*/  @P4 STG.E.U16 desc[UR12][R12.64], R15 ;  /* 0x0000000f0c004986 */ /* 0x0001e2000c10150c */
[C---:B------:R-:W-:Y:S01]  /*20c0*/  LEA R18, P6, R3.reuse, R0, 0x1 ;  /* 0x0000000003127211 */ /* 0x040fe200078c08ff */
[----:B------:R-:W-:Y:S01]  /*20d0*/  VIADD R5, R3, UR6 ;  /* 0x0000000603057c36 */ /* 0x000fe20008000000 */
[----:B------:R-:W-:Y:S01]  /*20e0*/  ISETP.LT.AND P4, PT, R7, UR7, !P0 ;  /* 0x0000000707007c0c */ /* 0x000fe2000c781270 */
[----:B------:R-:W-:Y:S01]  /*20f0*/  VIADD R7, R4, 0x12 ;  /* 0x0000001204077836 */ /* 0x000fe20000000000 */
[----:B------:R-:W-:Y:S01]  /*2100*/  LEA.HI.X.SX32 R19, R3, R2, 0x1, P6 ;  /* 0x0000000203137211 */ /* 0x000fe200030f0eff */
[----:B------:R-:W-:-:S03]  /*2110*/  VIADD R3, R5, UR6 ;  /* 0x0000000605037c36 */ /* 0x000fc60008000000 */
[----:B------:R-:W-:Y:S01]  /*2120*/  ISETP.LT.AND P6, PT, R7, UR7, !P0 ;  /* 0x0000000707007c0c */ /* 0x000fe2000c7c1270 */
[----:B------:R-:W-:Y:S01]  /*2130*/  VIADD R7, R4, 0x15 ;  /* 0x0000001504077836 */ /* 0x000fe20000000000 */
[----:B0-----:R-:W-:-:S05]  /*2140*/  PRMT R13, R15, 0x7632, R13 ;  /* 0x000076320f0d7816 */ /* 0x001fca000000000d */
[----:B------:R0:W-:Y:S01]  /*2150*/  @P5 STG.E.U16 desc[UR12][R16.64], R13 ;  /* 0x0000000d10005986 */ /* 0x0001e2000c10150c */
[----:B------:R-:W-:-:S03]  /*2160*/  LEA R20, P5, R5, R0, 0x1 ;  /* 0x0000000005147211 */ /* 0x000fc600078a08ff */
[----:B--2---:R-:W-:Y:S01]  /*2170*/  @P1 STG.E.U16 desc[UR12][R18.64], R8 ;  /* 0x0000000812001986 */ /* 0x004fe2000c10150c */
[----:B------:R-:W-:Y:S01]  /*2180*/  LEA.HI.X.SX32 R21, R5, R2, 0x1, P5 ;  /* 0x0000000205157211 */ /* 0x000fe200028f0eff */
[C---:B------:R-:W-:Y:S01]  /*2190*/  VIADD R5, R4.reuse, 0x13 ;  /* 0x0000001304057836 */ /* 0x040fe20000000000 */
[----:B------:R-:W-:Y:S01]  /*21a0*/  LEA R22, P1, R3, R0, 0x1 ;  /* 0x0000000003167211 */ /* 0x000fe200078208ff */
[----:B------:R-:W1:Y:S01]  /*21b0*/  LDS.128 R12, [R6] ;  /* 0x00000000060c7984 */ /* 0x000e620000000c00 */
[----:B------:R-:W-:Y:S01]  /*21c0*/  ISETP.LT.AND P5, PT, R7, UR7, !P0 ;  /* 0x0000000707007c0c */ /* 0x000fe2000c7a1270 */
[----:B------:R-:W-:Y:S01]  /*21d0*/  VIADD R7, R4, 0x16 ;  /* 0x0000001604077836 */ /* 0x000fe20000000000 */
[C---:B------:R-:W-:Y:S01]  /*21e0*/  LEA.HI.X.SX32 R23, R3.reuse, R2, 0x1, P1 ;  /* 0x0000000203177211 */ /* 0x040fe200008f0eff */
[----:B------:R-:W-:Y:S01]  /*21f0*/  VIADD R3, R3, UR6 ;  /* 0x0000000603037c36 */ /* 0x000fe20008000000 */
[----:B0-----:R-:W-:Y:S02]  /*2200*/  PRMT R17, R8, 0x7632, R17 ;  /* 0x0000763208117816 */ /* 0x001fe40000000011 */
[----:B------:R-:W-:Y:S01]  /*2210*/  ISETP.LT.AND P1, PT, R5, UR7, !P0 ;  /* 0x0000000705007c0c */ /* 0x000fe2000c721270 */
[----:B------:R-:W-:-:S02]  /*2220*/  VIADD R5, R4, 0x14 ;  /* 0x0000001404057836 */ /* 0x000fc40000000000 */
[----:B------:R0:W-:Y:S03]  /*2230*/  @P4 STG.E.U16 desc[UR12][R20.64], R17 ;  /* 0x0000001114004986 */ /* 0x0001e6000c10150c */
[----:B------:R-:W-:Y:S01]  /*2240*/  ISETP.LT.AND P4, PT, R5, UR7, !P0 ;  /* 0x0000000705007c0c */ /* 0x000fe2000c781270 */
[----:B------:R2:W-:Y:S01]  /*2250*/  @P6 STG.E.U16 desc[UR12][R22.64], R9 ;  /* 0x0000000916006986 */ /* 0x0005e2000c10150c */
[C---:B------:R-:W-:Y:S01]  /*2260*/  LEA R16, P6, R3.reuse, R0, 0x1 ;  /* 0x0000000003107211 */ /* 0x040fe200078c08ff */
[----:B------:R-:W-:-:S03]  /*2270*/  VIADD R5, R3, UR6 ;  /* 0x0000000603057c36 */ /* 0x000fc60008000000 */
[----:B0-----:R-:W-:Y:S01]  /*2280*/  LEA.HI.X.SX32 R17, R3, R2, 0x1, P6 ;  /* 0x0000000203117211 */ /* 0x001fe200030f0eff */
[C---:B------:R-:W-:Y:S01]  /*2290*/  VIADD R3, R5.reuse, UR6 ;  /* 0x0000000605037c36 */ /* 0x040fe20008000000 */
[----:B------:R-:W-:Y:S01]  /*22a0*/  LEA R18, P6, R5, R0, 0x1 ;  /* 0x0000000005127211 */ /* 0x000fe200078c08ff */
[C---:B------:R-:W-:Y:S01]  /*22b0*/  VIADD R20, R4.reuse, 0x18 ;  /* 0x0000001804147836 */ /* 0x040fe20000000000 */
[----:B------:R-:W-:Y:S02]  /*22c0*/  PRMT R21, R9, 0x7632, R21 ;  /* 0x0000763209157816 */ /* 0x000fe40000000015 */
[----:B------:R-:W-:Y:S01]  /*22d0*/  LEA.HI.X.SX32 R19, R5, R2, 0x1, P6 ;  /* 0x0000000205137211 */ /* 0x000fe200030f0eff */
[C---:B------:R-:W-:Y:S01]  /*22e0*/  VIADD R5, R3.reuse, UR6 ;  /* 0x0000000603057c36 */ /* 0x040fe20008000000 */
[----:B------:R-:W-:Y:S01]  /*22f0*/  LEA R8, P6, R3, R0, 0x1 ;  /* 0x0000000003087211 */ /* 0x000fe200078c08ff */
[----:B------:R0:W-:Y:S01]  /*2300*/  @P1 STG.E.U16 desc[UR12][R16.64], R21 ;  /* 0x0000001510001986 */ /* 0x0001e2000c10150c */
[----:B------:R-:W-:Y:S01]  /*2310*/  ISETP.LT.AND P1, PT, R7, UR7, !P0 ;  /* 0x0000000707007c0c */ /* 0x000fe2000c721270 */
[----:B------:R-:W-:Y:S01]  /*2320*/  VIADD R7, R4, 0x17 ;  /* 0x0000001704077836 */ /* 0x000fe20000000000 */
[----:B--2---:R-:W-:Y:S01]  /*2330*/  LEA.HI.X.SX32 R9, R3, R2, 0x1, P6 ;  /* 0x0000000203097211 */ /* 0x004fe200030f0eff */
[C---:B------:R-:W-:Y:S01]  /*2340*/  VIADD R3, R5.reuse, UR6 ;  /* 0x0000000605037c36 */ /* 0x040fe20008000000 */
[----:B------:R-:W-:Y:S01]  /*2350*/  LEA R6, P6, R5, R0, 0x1 ;  /* 0x0000000005067211 */ /* 0x000fe200078c08ff */
[----:B------:R2:W-:Y:S01]  /*2360*/  @P4 STG.E.U16 desc[UR12][R18.64], R10 ;  /* 0x0000000a12004986 */ /* 0x0005e2000c10150c */
[----:B------:R-:W-:-:S02]  /*2370*/  ISETP.LT.AND P4, PT, R7, UR7, !P0 ;  /* 0x0000000707007c0c */ /* 0x000fc4000c781270 */
[----:B------:R-:W-:Y:S01]  /*2380*/  LEA.HI.X.SX32 R7, R5, R2, 0x1, P6 ;  /* 0x0000000205077211 */ /* 0x000fe200030f0eff */
[C---:B------:R-:W-:Y:S01]  /*2390*/  VIADD R5, R3.reuse, UR6 ;  /* 0x0000000603057c36 */ /* 0x040fe20008000000 */
[----:B0-----:R-:W-:Y:S02]  /*23a0*/  PRMT R17, R10, 0x7632, R17 ;  /* 0x000076320a117816 */ /* 0x001fe40000000011 */
[----:B------:R-:W-:-:S03]  /*23b0*/  LEA R16, P6, R3, R0, 0x1 ;  /* 0x0000000003107211 */ /* 0x000fc600078c08ff */
[----:B------:R0:W-:Y:S01]  /*23c0*/  @P5 STG.E.U16 desc[UR12][R8.64], R17 ;  /* 0x0000001108005986 */ /* 0x0001e2000c10150c */
[----:B------:R-:W-:Y:S01]  /*23d0*/  ISETP.LT.AND P5, PT, R20, UR7, !P0 ;  /* 0x0000000714007c0c */ /* 0x000fe2000c7a1270 */
[C---:B--2---:R-:W-:Y:S02]  /*23e0*/  VIADD R10, R4.reuse, 0x19 ;  /* 0x00000019040a7836 */ /* 0x044fe40000000000 */
[----:B------:R2:W-:Y:S01]  /*23f0*/  @P1 STG.E.U16 desc[UR12][R6.64], R11 ;  /* 0x0000000b06001986 */ /* 0x0005e2000c10150c */
[----:B------:R-:W-:Y:S02]  /*2400*/  VIADD R20, R4, 0x1e ;  /* 0x0000001e04147836 */ /* 0x000fe40000000000 */
[----:B------:R-:W-:Y:S01]  /*2410*/  ISETP.LT.AND P1, PT, R10, UR7, !P0 ;  /* 0x000000070a007c0c */ /* 0x000fe2000c721270 */
[C---:B------:R-:W-:Y:S01]  /*2420*/  VIADD R10, R4.reuse, 0x1b ;  /* 0x0000001b040a7836 */ /* 0x040fe20000000000 */
[----:B0-----:R-:W-:Y:S01]  /*2430*/  LEA.HI.X.SX32 R17, R3, R2, 0x1, P6 ;  /* 0x0000000203117211 */ /* 0x001fe200030f0eff */
[C---:B------:R-:W-:Y:S01]  /*2440*/  VIADD R3, R5.reuse, UR6 ;  /* 0x0000000605037c36 */ /* 0x040fe20008000000 */
[----:B------:R-:W-:Y:S01]  /*2450*/  LEA R18, P6, R5, R0, 0x1 ;  /* 0x0000000005127211 */ /* 0x000fe200078c08ff */
[----:B------:R-:W-:Y:S01]  /*2460*/  VIADD R8, R4, 0x1a ;  /* 0x0000001a04087836 */ /* 0x000fe20000000000 */
[----:B--2---:R-:W-:-:S02]  /*2470*/  PRMT R7, R11, 0x7632, R7 ;  /* 0x000076320b077816 */ /* 0x004fc40000000007 */
[----:B------:R-:W-:Y:S01]  /*2480*/  LEA.HI.X.SX32 R19, R5, R2, 0x1, P6 ;  /* 0x0000000205137211 */ /* 0x000fe200030f0eff */
[C---:B------:R-:W-:Y:S01]  /*2490*/  VIADD R5, R3.reuse, UR6 ;  /* 0x0000000603057c36 */ /* 0x040fe20008000000 */
[C---:B------:R-:W-:Y:S01]  /*24a0*/  LEA R6, P6, R3.reuse, R0, 0x1 ;  /* 0x0000000003067211 */ /* 0x040fe200078c08ff */
[----:B------:R0:W-:Y:S01]  /*24b0*/  @P4 STG.E.U16 desc[UR12][R16.64], R7 ;  /* 0x0000000710004986 */ /* 0x0001e2000c10150c */
[----:B-1----:R-:W-:Y:S02]  /*24c0*/  PRMT R9, R12, 0x7632, R9 ;  /* 0x000076320c097816 */ /* 0x002fe40000000009 */
[----:B------:R-:W-:Y:S01]  /*24d0*/  ISETP.LT.AND P4, PT, R10, UR7, !P0 ;  /* 0x000000070a007c0c */ /* 0x000fe2000c781270 */
[----:B------:R1:W-:Y:S01]  /*24e0*/  @P5 STG.E.U16 desc[UR12][R18.64], R12 ;  /* 0x0000000c12005986 */ /* 0x0003e2000c10150c */
[----:B------:R-:W-:Y:S02]  /*24f0*/  ISETP.LT.AND P5, PT, R8, UR7, !P0 ;  /* 0x0000000708007c0c */ /* 0x000fe4000c7a1270 */
[----:B0-----:R-:W-:Y:S01]  /*2500*/  LEA.HI.X.SX32 R7, R3, R2, 0x1, P6 ;  /* 0x0000000203077211 */ /* 0x001fe200030f0eff */
[C---:B------:R-:W-:Y:S01]  /*2510*/  VIADD R3, R5.reuse, UR6 ;  /* 0x0000000605037c36 */ /* 0x040fe20008000000 */
[----:B------:R-:W-:Y:S01]  /*2520*/  LEA R8, P6, R5, R0, 0x1 ;  /* 0x0000000005087211 */ /* 0x000fe200078c08ff */
[----:B-1----:R-:W-:-:S02]  /*2530*/  VIADD R12, R4, 0x1f ;  /* 0x0000001f040c7836 */ /* 0x002fc40000000000 */
[----:B------:R0:W-:Y:S01]  /*2540*/  @P1 STG.E.U16 desc[UR12][R6.64], R9 ;  /* 0x0000000906001986 */ /* 0x0001e2000c10150c */
[C---:B------:R-:W-:Y:S01]  /*2550*/  VIADD R17, R3.reuse, UR6 ;  /* 0x0000000603117c36 */ /* 0x040fe20008000000 */
[----:B------:R-:W-:-:S04]  /*2560*/  LEA R10, P1, R3, R0, 0x1 ;  /* 0x00000000030a7211 */ /* 0x000fc800078208ff */
[-C--:B------:R-:W-:Y:S02]  /*2570*/  LEA.HI.X.SX32 R11, R3, R2.reuse, 0x1, P1 ;  /* 0x00000002030b7211 */ /* 0x080fe400008f0eff */
[----:B0-----:R-:W-:Y:S01]  /*2580*/  LEA.HI.X.SX32 R9, R5, R2, 0x1, P6 ;  /* 0x0000000205097211 */ /* 0x001fe200030f0eff */
[C---:B------:R-:W-:Y:S01]  /*2590*/  VIADD R5, R17.reuse, UR6 ;  /* 0x0000000611057c36 */ /* 0x040fe20008000000 */
[----:B------:R-:W-:-:S03]  /*25a0*/  LEA R16, P6, R17, R0, 0x1 ;  /* 0x0000000011107211 */ /* 0x000fc600078c08ff */
[----:B------:R-:W-:Y:S01]  /*25b0*/  VIADD R21, R5, UR6 ;  /* 0x0000000605157c36 */ /* 0x000fe20008000000 */
[----:B------:R-:W-:Y:S01]  /*25c0*/  LEA.HI.X.SX32 R17, R17, R2, 0x1, P6 ;  /* 0x0000000211117211 */ /* 0x000fe200030f0eff */
[----:B------:R0:W-:Y:S01]  /*25d0*/  @P5 STG.E.U16 desc[UR12][R8.64], R13 ;  /* 0x0000000d08005986 */ /* 0x0001e2000c10150c */
[-C--:B------:R-:W-:Y:S01]  /*25e0*/  LEA R18, P6, R5, R0.reuse, 0x1 ;  /* 0x0000000005127211 */ /* 0x080fe200078c08ff */
[C---:B------:R-:W-:Y:S01]  /*25f0*/  VIADD R3, R21.reuse, UR6 ;  /* 0x0000000615037c36 */ /* 0x040fe20008000000 */
[----:B------:R-:W-:Y:S02]  /*2600*/  LEA R6, P1, R21, R0, 0x1 ;  /* 0x0000000015067211 */ /* 0x000fe400078208ff */
[-C--:B------:R-:W-:Y:S02]  /*2610*/  LEA.HI.X.SX32 R19, R5, R2.reuse, 0x1, P6 ;  /* 0x0000000205137211 */ /* 0x080fe400030f0eff */
[----:B------:R-:W-:Y:S02]  /*2620*/  LEA.HI.X.SX32 R7, R21, R2, 0x1, P1 ;  /* 0x0000000215077211 */ /* 0x000fe400008f0eff */
[----:B------:R-:W-:-:S02]  /*2630*/  ISETP.LT.AND P1, PT, R20, UR7, !P0 ;  /* 0x0000000714007c0c */ /* 0x000fc4000c721270 */
[----:B------:R-:W-:Y:S02]  /*2640*/  ISETP.LT.AND P0, PT, R12, UR7, !P0 ;  /* 0x000000070c007c0c */ /* 0x000fe4000c701270 */
[----:B------:R-:W-:Y:S02]  /*2650*/  LEA R4, P6, R3, R0, 0x1 ;  /* 0x0000000003047211 */ /* 0x000fe400078c08ff */
[----:B------:R-:W-:Y:S02]  /*2660*/  PRMT R0, R13, 0x7632, R0 ;  /* 0x000076320d007816 */ /* 0x000fe40000000000 */
[----:B0-----:R-:W-:Y:S02]  /*2670*/  PRMT R9, R14, 0x7632, R9 ;  /* 0x000076320e097816 */ /* 0x001fe40000000009 */
[----:B------:R-:W-:Y:S01]  /*2680*/  LEA.HI.X.SX32 R5, R3, R2, 0x1, P6 ;  /* 0x0000000203057211 */ /* 0x000fe200030f0eff */
[----:B------:R0:W-:Y:S04]  /*2690*/  @P4 STG.E.U16 desc[UR12][R10.64], R0 ;  /* 0x000000000a004986 */ /* 0x0001e8000c10150c */
[----:B------:R0:W-:Y:S04]  /*26a0*/  @P3 STG.E.U16 desc[UR12][R16.64], R14 ;  /* 0x0000000e10003986 */ /* 0x0001e8000c10150c */
[----:B------:R0:W-:Y:S04]  /*26b0*/  @P2 STG.E.U16 desc[UR12][R18.64], R9 ;  /* 0x0000000912002986 */ /* 0x0001e8000c10150c */
[----:B------:R0:W-:Y:S01]  /*26c0*/  @P1 STG.E.U16 desc[UR12][R6.64], R15 ;  /* 0x0000000f06001986 */ /* 0x0001e2000c10150c */
[----:B------:R-:W-:Y:S05]  /*26d0*/  @!P0 EXIT ;  /* 0x000000000000894d */ /* 0x000fea0003800000 */
[----:B------:R-:W-:-:S05]  /*26e0*/  PRMT R2, R15, 0x7632, R2 ;  /* 0x000076320f027816 */ /* 0x000fca0000000002 */
[----:B------:R-:W-:Y:S01]  /*26f0*/  STG.E.U16 desc[UR12][R4.64], R2 ;  /* 0x0000000204007986 */ /* 0x000fe2000c10150c */
[----:B------:R-:W-:Y:S05]  /*2700*/  EXIT ;  /* 0x000000000000794d */ /* 0x000fea0003800000 */
.L_x_2:
[----:B------:R-:W-:-:S00]  /*2710*/  BRA `(.L_x_2) ;  /* 0xfffffffc00fc7947 */ /* 0x000fc0000383ffff */
[----:B------:R-:W-:-:S00]  /*2720*/  NOP ;  /* 0x0000000000007918 */ /* 0x000fc00000000000 */
        /* <DEDUP_REMOVED lines=13> */
.L_x_3:


//--------------------- .nv.shared.matmul_kernel  --------------------------
	.section	.nv.shared.matmul_kernel,"aw",@nobits
	.sectionflags	@""
	.align	16
	.zero		1024


//--------------------- .nv.shared.reserved.0     --------------------------
	.section	.nv.shared.reserved.0,"aw",@nobits
	.weak		__nv_reservedSMEM_offset_0_alias
	.size		__nv_reservedSMEM_offset_0_alias, 0, 0
	.other		__nv_reservedSMEM_offset_0_alias,@"STO_CUDA_RESERVED_SHARED STV_DEFAULT"
__nv_reservedSMEM_offset_0_alias:
	.zero		0


//--------------------- .nv.constant0.matmul_kernel --------------------------
	.section	.nv.constant0.matmul_kernel,"a",@progbits
	.sectionflags	@""
	.align	4
.nv.constant0.matmul_kernel:
	.zero		608


//--------------------- SYMBOLS --------------------------

	.type		.nv.reservedSmem.offset0,@object
	.size		.nv.reservedSmem.offset0,0x4
